	.target	sm_100a

	.elftype	@"ET_EXEC"


//--------------------- .note.nv.tkinfo           --------------------------
	.section	.note.nv.tkinfo,"",@"SHT_NOTE"
	.sectionflags	@"SHF_NOTE_NV_TKINFO"
	.tkinfo
        /*0018*/ 	.word	0x00000002
        /*0030*/ 	.string	""
        /*0030*/ 	.string	"ptxas"
        /*0030*/ 	.string	"Cuda compilation tools, release 13.0, V13.0.88"
        /*0030*/ 	.string	"Build cuda_13.0.r13.0/compiler.36424714_0"
        /*0030*/ 	.string	"-arch sm_100a -m 64 "



//--------------------- .note.nv.cuinfo           --------------------------
	.section	.note.nv.cuinfo,"",@"SHT_NOTE"
	.sectionflags	@"SHF_NOTE_NV_CUINFO"
        /*0018*/ 	.short	0x0002
        /*001a*/ 	.short	0x0064
        /*001c*/ 	.short	0x0082
	.zero		2


//--------------------- .nv.info                  --------------------------
	.section	.nv.info,"",@"SHT_CUDA_INFO"
	.align	4


	//----- nvinfo : EIATTR_REGCOUNT
	.align		4
        /*0000*/ 	.byte	0x04, 0x2f
        /*0002*/ 	.short	(.L_19 - .L_18)
	.align		4
.L_18:
        /*0004*/ 	.word	index@(_ZN7cutlass13device_kernelINS_4gemm6kernel13GemmUniversalIN4cute5tupleIJiiiiEEENS1_10collective13CollectiveMmaINS1_35MainloopSm100TmaUmmaWarpSpecializedILi10ELi2ELi4ENS5_IJNS4_1CILi2EEENSA_ILi1EEESC_EEEEENS5_IJNSA_ILi256EEENSA_ILi64EEESG_EEENS_10bfloat16_tENS5_IJlSC_lEEESI_SJ_NS4_8TiledMMAINS4_8MMA_AtomIJNS4_26SM100_MMA_F16BF16_2x1SM_SSISI_SI_fLi256ELi64ELNS4_4UMMA5MajorE0ELSO_0ELNSN_7ScaleInE0ELSP_0EEEEEENS4_6LayoutINS5_IJSC_SC_SC_EEENS5_IJNSA_ILi0EEESU_SU_EEEEENS5_IJNS4_10UnderscoreESX_SX_EEEEENS4_18SM100_TMA_2SM_LOADENS4_14ComposedLayoutINS4_7SwizzleILi3ELi4ELi3EEENS4_18smem_ptr_flag_bitsILi16EEENSS_INS5_IJNSA_ILi8EEESG_EEENS5_IJSG_SC_EEEEEEEvNS4_8identityES10_S1A_vS1B_EENS_8epilogue10collective18CollectiveEpilogueINS1D_23Sm100TmaWarpSpecializedILi3ELi2ELi32ELb1ELb0EEEJNS5_IJNSA_ILi128EEESG_SG_EEENS5_IJNSS_IS1I_SC_EENSS_INSA_ILi32EEESC_EEEEESI_SJ_SI_SJ_NS1D_6fusion15FusionCallbacksIS1H_NS1O_13LinCombEltActINS1D_6thread7SigmoidESI_fSI_fLNS_15FloatRoundStyleE2EEES1J_S1N_JEEENS4_5SM1004TMEM4LOAD26SM100_TMEM_LOAD_32dp32b32xENS4_13SM90_TMA_LOADENS11_INS12_ILi2ELi4ELi3EEES15_NSS_INS5_IJS16_S1L_EEENS5_IJS1L_SC_EEEEEEENS4_39AutoVectorizingCopyWithAssumedAlignmentILi128EEENS4_14SM90_TMA_STOREES25_S27_S27_EEEvvEEEEvNT_6ParamsE)
        /*0008*/ 	.word	0x00000086


	//----- nvinfo : EIATTR_FRAME_SIZE
	.align		4
.L_19:
        /*000c*/ 	.byte	0x04, 0x11
        /*000e*/ 	.short	(.L_21 - .L_20)
	.align		4
.L_20:
        /*0010*/ 	.word	index@($__internal_3_$__cuda_sm20_rcp_rn_f32_slowpath)
        /*0014*/ 	.word	0x00000000


	//----- nvinfo : EIATTR_FRAME_SIZE
	.align		4
.L_21:
        /*0018*/ 	.byte	0x04, 0x11
        /*001a*/ 	.short	(.L_23 - .L_22)
	.align		4
.L_22:
        /*001c*/ 	.word	index@($__internal_2_$__cuda_sm10x_tcgen05_guardrail_trap_unallocated_columns_being_dealloced)
        /*0020*/ 	.word	0x00000000


	//----- nvinfo : EIATTR_FRAME_SIZE
	.align		4
.L_23:
        /*0024*/ 	.byte	0x04, 0x11
        /*0026*/ 	.short	(.L_25 - .L_24)
	.align		4
.L_24:
        /*0028*/ 	.word	index@($__internal_1_$__cuda_sm10x_tcgen05_guardrail_trap_phase_invalid_during_alloc)
        /*002c*/ 	.word	0x00000000


	//----- nvinfo : EIATTR_FRAME_SIZE
	.align		4
.L_25:
        /*0030*/ 	.byte	0x04, 0x11
        /*0032*/ 	.short	(.L_27 - .L_26)
	.align		4
.L_26:
        /*0034*/ 	.word	index@($__internal_0_$__cuda_sm10x_tcgen05_guardrail_trap_col_being_dealloced_not_returned_by_alloc)
        /*0038*/ 	.word	0x00000000


	//----- nvinfo : EIATTR_FRAME_SIZE
	.align		4
.L_27:
        /*003c*/ 	.byte	0x04, 0x11
        /*003e*/ 	.short	(.L_29 - .L_28)
	.align		4
.L_28:
        /*0040*/ 	.word	index@(_ZN7cutlass13device_kernelINS_4gemm6kernel13GemmUniversalIN4cute5tupleIJiiiiEEENS1_10collective13CollectiveMmaINS1_35MainloopSm100TmaUmmaWarpSpecializedILi10ELi2ELi4ENS5_IJNS4_1CILi2EEENSA_ILi1EEESC_EEEEENS5_IJNSA_ILi256EEENSA_ILi64EEESG_EEENS_10bfloat16_tENS5_IJlSC_lEEESI_SJ_NS4_8TiledMMAINS4_8MMA_AtomIJNS4_26SM100_MMA_F16BF16_2x1SM_SSISI_SI_fLi256ELi64ELNS4_4UMMA5MajorE0ELSO_0ELNSN_7ScaleInE0ELSP_0EEEEEENS4_6LayoutINS5_IJSC_SC_SC_EEENS5_IJNSA_ILi0EEESU_SU_EEEEENS5_IJNS4_10UnderscoreESX_SX_EEEEENS4_18SM100_TMA_2SM_LOADENS4_14ComposedLayoutINS4_7SwizzleILi3ELi4ELi3EEENS4_18smem_ptr_flag_bitsILi16EEENSS_INS5_IJNSA_ILi8EEESG_EEENS5_IJSG_SC_EEEEEEEvNS4_8identityES10_S1A_vS1B_EENS_8epilogue10collective18CollectiveEpilogueINS1D_23Sm100TmaWarpSpecializedILi3ELi2ELi32ELb1ELb0EEEJNS5_IJNSA_ILi128EEESG_SG_EEENS5_IJNSS_IS1I_SC_EENSS_INSA_ILi32EEESC_EEEEESI_SJ_SI_SJ_NS1D_6fusion15FusionCallbacksIS1H_NS1O_13LinCombEltActINS1D_6thread7SigmoidESI_fSI_fLNS_15FloatRoundStyleE2EEES1J_S1N_JEEENS4_5SM1004TMEM4LOAD26SM100_TMEM_LOAD_32dp32b32xENS4_13SM90_TMA_LOADENS11_INS12_ILi2ELi4ELi3EEES15_NSS_INS5_IJS16_S1L_EEENS5_IJS1L_SC_EEEEEEENS4_39AutoVectorizingCopyWithAssumedAlignmentILi128EEENS4_14SM90_TMA_STOREES25_S27_S27_EEEvvEEEEvNT_6ParamsE)
        /*0044*/ 	.word	0x00000000


	//----- nvinfo : EIATTR_MIN_STACK_SIZE
	.align		4
.L_29:
        /*0048*/ 	.byte	0x04, 0x12
        /*004a*/ 	.short	(.L_31 - .L_30)
	.align		4
.L_30:
        /*004c*/ 	.word	index@(_ZN7cutlass13device_kernelINS_4gemm6kernel13GemmUniversalIN4cute5tupleIJiiiiEEENS1_10collective13CollectiveMmaINS1_35MainloopSm100TmaUmmaWarpSpecializedILi10ELi2ELi4ENS5_IJNS4_1CILi2EEENSA_ILi1EEESC_EEEEENS5_IJNSA_ILi256EEENSA_ILi64EEESG_EEENS_10bfloat16_tENS5_IJlSC_lEEESI_SJ_NS4_8TiledMMAINS4_8MMA_AtomIJNS4_26SM100_MMA_F16BF16_2x1SM_SSISI_SI_fLi256ELi64ELNS4_4UMMA5MajorE0ELSO_0ELNSN_7ScaleInE0ELSP_0EEEEEENS4_6LayoutINS5_IJSC_SC_SC_EEENS5_IJNSA_ILi0EEESU_SU_EEEEENS5_IJNS4_10UnderscoreESX_SX_EEEEENS4_18SM100_TMA_2SM_LOADENS4_14ComposedLayoutINS4_7SwizzleILi3ELi4ELi3EEENS4_18smem_ptr_flag_bitsILi16EEENSS_INS5_IJNSA_ILi8EEESG_EEENS5_IJSG_SC_EEEEEEEvNS4_8identityES10_S1A_vS1B_EENS_8epilogue10collective18CollectiveEpilogueINS1D_23Sm100TmaWarpSpecializedILi3ELi2ELi32ELb1ELb0EEEJNS5_IJNSA_ILi128EEESG_SG_EEENS5_IJNSS_IS1I_SC_EENSS_INSA_ILi32EEESC_EEEEESI_SJ_SI_SJ_NS1D_6fusion15FusionCallbacksIS1H_NS1O_13LinCombEltActINS1D_6thread7SigmoidESI_fSI_fLNS_15FloatRoundStyleE2EEES1J_S1N_JEEENS4_5SM1004TMEM4LOAD26SM100_TMEM_LOAD_32dp32b32xENS4_13SM90_TMA_LOADENS11_INS12_ILi2ELi4ELi3EEES15_NSS_INS5_IJS16_S1L_EEENS5_IJS1L_SC_EEEEEEENS4_39AutoVectorizingCopyWithAssumedAlignmentILi128EEENS4_14SM90_TMA_STOREES25_S27_S27_EEEvvEEEEvNT_6ParamsE)
        /*0050*/ 	.word	0x00000000
.L_31:


//--------------------- .nv.compat                --------------------------
	.section	.nv.compat,"",@"SHT_CUDA_COMPAT_INFO"
	.align	4
        /*0000*/ 	.byte	0x02, 0x09, 0x01, 0x00, 0x02, 0x02, 0x02, 0x00, 0x02, 0x05, 0x05, 0x00, 0x03, 0x07, 0x01, 0x01
        /*0010*/ 	.byte	0x02, 0x03, 0x01, 0x00, 0x02, 0x06, 0x01, 0x00, 0x04, 0x0b, 0x08, 0x00, 0x09, 0x00, 0x00, 0x00
        /*0020*/ 	.byte	0x00, 0x00, 0x00, 0x00


//--------------------- .nv.info._ZN7cutlass13device_kernelINS_4gemm6kernel13GemmUniversalIN4cute5tupleIJiiiiEEENS1_10collective13CollectiveMmaINS1_35MainloopSm100TmaUmmaWarpSpecializedILi10ELi2ELi4ENS5_IJNS4_1CILi2EEENSA_ILi1EEESC_EEEEENS5_IJNSA_ILi256EEENSA_ILi64EEESG_EEENS_10bfloat16_tENS5_IJlSC_lEEESI_SJ_NS4_8TiledMMAINS4_8MMA_AtomIJNS4_26SM100_MMA_F16BF16_2x1SM_SSISI_SI_fLi256ELi64ELNS4_4UMMA5MajorE0ELSO_0ELNSN_7ScaleInE0ELSP_0EEEEEENS4_6LayoutINS5_IJSC_SC_SC_EEENS5_IJNSA_ILi0EEESU_SU_EEEEENS5_IJNS4_10UnderscoreESX_SX_EEEEENS4_18SM100_TMA_2SM_LOADENS4_14ComposedLayoutINS4_7SwizzleILi3ELi4ELi3EEENS4_18smem_ptr_flag_bitsILi16EEENSS_INS5_IJNSA_ILi8EEESG_EEENS5_IJSG_SC_EEEEEEEvNS4_8identityES10_S1A_vS1B_EENS_8epilogue10collective18CollectiveEpilogueINS1D_23Sm100TmaWarpSpecializedILi3ELi2ELi32ELb1ELb0EEEJNS5_IJNSA_ILi128EEESG_SG_EEENS5_IJNSS_IS1I_SC_EENSS_INSA_ILi32EEESC_EEEEESI_SJ_SI_SJ_NS1D_6fusion15FusionCallbacksIS1H_NS1O_13LinCombEltActINS1D_6thread7SigmoidESI_fSI_fLNS_15FloatRoundStyleE2EEES1J_S1N_JEEENS4_5SM1004TMEM4LOAD26SM100_TMEM_LOAD_32dp32b32xENS4_13SM90_TMA_LOADENS11_INS12_ILi2ELi4ELi3EEES15_NSS_INS5_IJS16_S1L_EEENS5_IJS1L_SC_EEEEEEENS4_39AutoVectorizingCopyWithAssumedAlignmentILi128EEENS4_14SM90_TMA_STOREES25_S27_S27_EEEvvEEEEvNT_6ParamsE --------------------------
	.section	.nv.info._ZN7cutlass13device_kernelINS_4gemm6kernel13GemmUniversalIN4cute5tupleIJiiiiEEENS1_10collective13CollectiveMmaINS1_35MainloopSm100TmaUmmaWarpSpecializedILi10ELi2ELi4ENS5_IJNS4_1CILi2EEENSA_ILi1EEESC_EEEEENS5_IJNSA_ILi256EEENSA_ILi64EEESG_EEENS_10bfloat16_tENS5_IJlSC_lEEESI_SJ_NS4_8TiledMMAINS4_8MMA_AtomIJNS4_26SM100_MMA_F16BF16_2x1SM_SSISI_SI_fLi256ELi64ELNS4_4UMMA5MajorE0ELSO_0ELNSN_7ScaleInE0ELSP_0EEEEEENS4_6LayoutINS5_IJSC_SC_SC_EEENS5_IJNSA_ILi0EEESU_SU_EEEEENS5_IJNS4_10UnderscoreESX_SX_EEEEENS4_18SM100_TMA_2SM_LOADENS4_14ComposedLayoutINS4_7SwizzleILi3ELi4ELi3EEENS4_18smem_ptr_flag_bitsILi16EEENSS_INS5_IJNSA_ILi8EEESG_EEENS5_IJSG_SC_EEEEEEEvNS4_8identityES10_S1A_vS1B_EENS_8epilogue10collective18CollectiveEpilogueINS1D_23Sm100TmaWarpSpecializedILi3ELi2ELi32ELb1ELb0EEEJNS5_IJNSA_ILi128EEESG_SG_EEENS5_IJNSS_IS1I_SC_EENSS_INSA_ILi32EEESC_EEEEESI_SJ_SI_SJ_NS1D_6fusion15FusionCallbacksIS1H_NS1O_13LinCombEltActINS1D_6thread7SigmoidESI_fSI_fLNS_15FloatRoundStyleE2EEES1J_S1N_JEEENS4_5SM1004TMEM4LOAD26SM100_TMEM_LOAD_32dp32b32xENS4_13SM90_TMA_LOADENS11_INS12_ILi2ELi4ELi3EEES15_NSS_INS5_IJS16_S1L_EEENS5_IJS1L_SC_EEEEEEENS4_39AutoVectorizingCopyWithAssumedAlignmentILi128EEENS4_14SM90_TMA_STOREES25_S27_S27_EEEvvEEEEvNT_6ParamsE,"",@"SHT_CUDA_INFO"
	.sectionflags	@""
	.align	4


	//----- nvinfo : EIATTR_CUDA_API_VERSION
	.align		4
        /*0000*/ 	.byte	0x04, 0x37
        /*0002*/ 	.short	(.L_33 - .L_32)
.L_32:
        /*0004*/ 	.word	0x00000082


	//----- nvinfo : EIATTR_KPARAM_INFO
	.align		4
.L_33:
        /*0008*/ 	.byte	0x04, 0x17
        /*000a*/ 	.short	(.L_35 - .L_34)
.L_34:
        /*000c*/ 	.word	0x00000000
        /*0010*/ 	.short	0x0000
        /*0012*/ 	.short	0x0000
        /*0014*/ 	.byte	0x00, 0xf0, 0x01, 0x20


	//----- nvinfo : EIATTR_AT_ENTRY_FRAGMENTS
	.align		4
.L_35:
        /*0018*/ 	.byte	0x04, 0x4f
        /*001a*/ 	.short	(.L_37 - .L_36)


	//   ....[0]....
.L_36:
        /*001c*/ 	.word	0x00000007


	//----- nvinfo : EIATTR_RESERVED_SMEM_USED
	.align		4
.L_37:
        /*0020*/ 	.byte	0x01, 0x41
	.zero		2


	//----- nvinfo : EIATTR_SPARSE_MMA_MASK
	.align		4
        /*0024*/ 	.byte	0x03, 0x50
        /*0026*/ 	.short	0x0000


	//----- nvinfo : EIATTR_TCGEN05_2CTA_USED
	.align		4
        /*0028*/ 	.byte	0x01, 0x52
	.zero		2


	//----- nvinfo : EIATTR_MAXREG_COUNT
	.align		4
        /*002c*/ 	.byte	0x03, 0x1b
        /*002e*/ 	.short	0x00ff


	//----- nvinfo : EIATTR_NUM_BARRIERS
	.align		4
        /*0030*/ 	.byte	0x02, 0x4c
        /*0032*/ 	.byte	0x07
	.zero		1


	//----- nvinfo : EIATTR_EXTERNS
	.align		4
        /*0034*/ 	.byte	0x04, 0x0f
        /*0036*/ 	.short	(.L_39 - .L_38)


	//   ....[0]....
	.align		4
.L_38:
        /*0038*/ 	.word	index@(__assertfail)


	//----- nvinfo : EIATTR_MERCURY_ISA_VERSION
	.align		4
.L_39:
        /*003c*/ 	.byte	0x03, 0x5f
        /*003e*/ 	.short	0x0101


	//----- nvinfo : EIATTR_INT_WARP_WIDE_INSTR_OFFSETS
	.align		4
        /*0040*/ 	.byte	0x04, 0x31
        /*0042*/ 	.short	(.L_41 - .L_40)


	//   ....[0]....
.L_40:
        /*0044*/ 	.word	0x00000db0


	//   ....[1]....
        /*0048*/ 	.word	0x00000e50


	//   ....[2]....
        /*004c*/ 	.word	0x000021a0


	//   ....[3]....
        /*0050*/ 	.word	0x000043d0


	//   ....[4]....
        /*0054*/ 	.word	0x00004400


	//   ....[5]....
        /*0058*/ 	.word	0x00004450


	//   ....[6]....
        /*005c*/ 	.word	0x00004d40


	//   ....[7]....
        /*0060*/ 	.word	0x00004d60


	//   ....[8]....
        /*0064*/ 	.word	0x00005030


	//   ....[9]....
        /*0068*/ 	.word	0x00005160


	//----- nvinfo : EIATTR_COOP_GROUP_MASK_REGIDS
	.align		4
.L_41:
        /*006c*/ 	.byte	0x04, 0x29
        /*006e*/ 	.short	(.L_43 - .L_42)


	//   ....[0]....
.L_42:
        /*0070*/ 	.word	0xffffffff


	//   ....[1]....
        /*0074*/ 	.word	0xffffffff


	//   ....[2]....
        /*0078*/ 	.word	0xffffffff


	//   ....[3]....
        /*007c*/ 	.word	0xffffffff


	//   ....[4]....
        /*0080*/ 	.word	0xffffffff


	//   ....[5]....
        /*0084*/ 	.word	0xffffffff


	//   ....[6]....
        /*0088*/ 	.word	0xffffffff


	//   ....[7]....
        /*008c*/ 	.word	0xffffffff


	//   ....[8]....
        /*0090*/ 	.word	0xffffffff


	//   ....[9]....
        /*0094*/ 	.word	0xffffffff


	//   ....[10]....
        /*0098*/ 	.word	0xffffffff


	//   ....[11]....
        /*009c*/ 	.word	0xffffffff


	//   ....[12]....
        /*00a0*/ 	.word	0xffffffff


	//   ....[13]....
        /*00a4*/ 	.word	0xffffffff


	//----- nvinfo : EIATTR_COOP_GROUP_INSTR_OFFSETS
	.align		4
.L_43:
        /*00a8*/ 	.byte	0x04, 0x28
        /*00aa*/ 	.short	(.L_45 - .L_44)


	//   ....[0]....
.L_44:
        /*00ac*/ 	.word	0x000000c0


	//   ....[1]....
        /*00b0*/ 	.word	0x000004d0


	//   ....[2]....
        /*00b4*/ 	.word	0x00000740


	//   ....[3]....
        /*00b8*/ 	.word	0x000008b0


	//   ....[4]....
        /*00bc*/ 	.word	0x000009a0


	//   ....[5]....
        /*00c0*/ 	.word	0x00000b00


	//   ....[6]....
        /*00c4*/ 	.word	0x00000c90


	//   ....[7]....
        /*00c8*/ 	.word	0x00000ed0


	//   ....[8]....
        /*00cc*/ 	.word	0x00002080


	//   ....[9]....
        /*00d0*/ 	.word	0x000031c0


	//   ....[10]....
        /*00d4*/ 	.word	0x00003690


	//   ....[11]....
        /*00d8*/ 	.word	0x000036c0


	//   ....[12]....
        /*00dc*/ 	.word	0x000042e0


	//   ....[13]....
        /*00e0*/ 	.word	0x000044f0


	//----- nvinfo : EIATTR_VRC_CTA_INIT_COUNT
	.align		4
.L_45:
        /*00e4*/ 	.byte	0x02, 0x4a
        /*00e6*/ 	.byte	0x80
	.zero		1


	//----- nvinfo : EIATTR_SYSCALL_OFFSETS
	.align		4
        /*00e8*/ 	.byte	0x04, 0x46
        /*00ea*/ 	.short	(.L_47 - .L_46)


	//   ....[0]....
.L_46:
        /*00ec*/ 	.word	0x00005ca0


	//   ....[1]....
        /*00f0*/ 	.word	0x00005d90


	//   ....[2]....
        /*00f4*/ 	.word	0x00006790


	//----- nvinfo : EIATTR_MBARRIER_INSTR_OFFSETS
	.align		4
.L_47:
        /*00f8*/ 	.byte	0x04, 0x39
        /*00fa*/ 	.short	(.L_49 - .L_48)


	//   ....[0]....
.L_48:
        /*00fc*/ 	.word	0x000005e0
        /*0100*/ 	.word	0x000000ff
        /*0104*/ 	.word	0x00000000
        /*0108*/ 	.short	0x0100
        /*010a*/ 	.byte	0x09
	.zero		1


	//   ....[1]....
        /*010c*/ 	.word	0x000005f0
        /*0110*/ 	.word	0x000000ff
        /*0114*/ 	.word	0x00000050
        /*0118*/ 	.short	0x0100
        /*011a*/ 	.byte	0x09
	.zero		1


	//   ....[2]....
        /*011c*/ 	.word	0x00000600
        /*0120*/ 	.word	0x000000ff
        /*0124*/ 	.word	0x00000008
        /*0128*/ 	.short	0x0100
        /*012a*/ 	.byte	0x09
	.zero		1


	//   ....[3]....
        /*012c*/ 	.word	0x00000610
        /*0130*/ 	.word	0x000000ff
        /*0134*/ 	.word	0x00000058
        /*0138*/ 	.short	0x0100
        /*013a*/ 	.byte	0x09
	.zero		1


	//   ....[4]....
        /*013c*/ 	.word	0x00000620
        /*0140*/ 	.word	0x000000ff
        /*0144*/ 	.word	0x00000010
        /*0148*/ 	.short	0x0100
        /*014a*/ 	.byte	0x09
	.zero		1


	//   ....[5]....
        /*014c*/ 	.word	0x00000630
        /*0150*/ 	.word	0x000000ff
        /*0154*/ 	.word	0x00000060
        /*0158*/ 	.short	0x0100
        /*015a*/ 	.byte	0x09
	.zero		1


	//   ....[6]....
        /*015c*/ 	.word	0x00000640
        /*0160*/ 	.word	0x000000ff
        /*0164*/ 	.word	0x00000018
        /*0168*/ 	.short	0x0100
        /*016a*/ 	.byte	0x09
	.zero		1


	//   ....[7]....
        /*016c*/ 	.word	0x00000650
        /*0170*/ 	.word	0x000000ff
        /*0174*/ 	.word	0x00000068
        /*0178*/ 	.short	0x0100
        /*017a*/ 	.byte	0x09
	.zero		1


	//   ....[8]....
        /*017c*/ 	.word	0x00000660
        /*0180*/ 	.word	0x000000ff
        /*0184*/ 	.word	0x00000020
        /*0188*/ 	.short	0x0100
        /*018a*/ 	.byte	0x09
	.zero		1


	//   ....[9]....
        /*018c*/ 	.word	0x00000670
        /*0190*/ 	.word	0x000000ff
        /*0194*/ 	.word	0x00000070
        /*0198*/ 	.short	0x0100
        /*019a*/ 	.byte	0x09
	.zero		1


	//   ....[10]....
        /*019c*/ 	.word	0x00000680
        /*01a0*/ 	.word	0x000000ff
        /*01a4*/ 	.word	0x00000028
        /*01a8*/ 	.short	0x0100
        /*01aa*/ 	.byte	0x09
	.zero		1


	//   ....[11]....
        /*01ac*/ 	.word	0x00000690
        /*01b0*/ 	.word	0x000000ff
        /*01b4*/ 	.word	0x00000078
        /*01b8*/ 	.short	0x0100
        /*01ba*/ 	.byte	0x09
	.zero		1


	//   ....[12]....
        /*01bc*/ 	.word	0x000006a0
        /*01c0*/ 	.word	0x000000ff
        /*01c4*/ 	.word	0x00000030
        /*01c8*/ 	.short	0x0100
        /*01ca*/ 	.byte	0x09
	.zero		1


	//   ....[13]....
        /*01cc*/ 	.word	0x000006b0
        /*01d0*/ 	.word	0x000000ff
        /*01d4*/ 	.word	0x00000080
        /*01d8*/ 	.short	0x0100
        /*01da*/ 	.byte	0x09
	.zero		1


	//   ....[14]....
        /*01dc*/ 	.word	0x000006c0
        /*01e0*/ 	.word	0x000000ff
        /*01e4*/ 	.word	0x00000038
        /*01e8*/ 	.short	0x0100
        /*01ea*/ 	.byte	0x09
	.zero		1


	//   ....[15]....
        /*01ec*/ 	.word	0x000006d0
        /*01f0*/ 	.word	0x000000ff
        /*01f4*/ 	.word	0x00000088
        /*01f8*/ 	.short	0x0100
        /*01fa*/ 	.byte	0x09
	.zero		1


	//   ....[16]....
        /*01fc*/ 	.word	0x000006e0
        /*0200*/ 	.word	0x000000ff
        /*0204*/ 	.word	0x00000040
        /*0208*/ 	.short	0x0100
        /*020a*/ 	.byte	0x09
	.zero		1


	//   ....[17]....
        /*020c*/ 	.word	0x000006f0
        /*0210*/ 	.word	0x000000ff
        /*0214*/ 	.word	0x00000090
        /*0218*/ 	.short	0x0100
        /*021a*/ 	.byte	0x09
	.zero		1


	//   ....[18]....
        /*021c*/ 	.word	0x00000700
        /*0220*/ 	.word	0x000000ff
        /*0224*/ 	.word	0x00000048
        /*0228*/ 	.short	0x0100
        /*022a*/ 	.byte	0x09
	.zero		1


	//   ....[19]....
        /*022c*/ 	.word	0x00000710
        /*0230*/ 	.word	0x000000ff
        /*0234*/ 	.word	0x00000098
        /*0238*/ 	.short	0x0100
        /*023a*/ 	.byte	0x09
	.zero		1


	//   ....[20]....
        /*023c*/ 	.word	0x00000840
        /*0240*/ 	.word	0x000000ff
        /*0244*/ 	.word	0x000000a0
        /*0248*/ 	.short	0x0100
        /*024a*/ 	.byte	0x0a
	.zero		1


	//   ....[21]....
        /*024c*/ 	.word	0x00000850
        /*0250*/ 	.word	0x000000ff
        /*0254*/ 	.word	0x000000b8
        /*0258*/ 	.short	0x0100
        /*025a*/ 	.byte	0x0a
	.zero		1


	//   ....[22]....
        /*025c*/ 	.word	0x00000860
        /*0260*/ 	.word	0x000000ff
        /*0264*/ 	.word	0x000000a8
        /*0268*/ 	.short	0x0100
        /*026a*/ 	.byte	0x0a
	.zero		1


	//   ....[23]....
        /*026c*/ 	.word	0x00000870
        /*0270*/ 	.word	0x000000ff
        /*0274*/ 	.word	0x000000c0
        /*0278*/ 	.short	0x0100
        /*027a*/ 	.byte	0x0a
	.zero		1


	//   ....[24]....
        /*027c*/ 	.word	0x00000880
        /*0280*/ 	.word	0x000000ff
        /*0284*/ 	.word	0x000000b0
        /*0288*/ 	.short	0x0100
        /*028a*/ 	.byte	0x0a
	.zero		1


	//   ....[25]....
        /*028c*/ 	.word	0x00000890
        /*0290*/ 	.word	0x000000ff
        /*0294*/ 	.word	0x000000c8
        /*0298*/ 	.short	0x0100
        /*029a*/ 	.byte	0x0a
	.zero		1


	//   ....[26]....
        /*029c*/ 	.word	0x00000970
        /*02a0*/ 	.word	0x000000ff
        /*02a4*/ 	.word	0x000000d0
        /*02a8*/ 	.short	0x0100
        /*02aa*/ 	.byte	0x09
	.zero		1


	//   ....[27]....
        /*02ac*/ 	.word	0x00000980
        /*02b0*/ 	.word	0x000000ff
        /*02b4*/ 	.word	0x000000d8
        /*02b8*/ 	.short	0x0100
        /*02ba*/ 	.byte	0x09
	.zero		1


	//   ....[28]....
        /*02bc*/ 	.word	0x00000ab0
        /*02c0*/ 	.word	0x000000ff
        /*02c4*/ 	.word	0x000000e0
        /*02c8*/ 	.short	0x0100
        /*02ca*/ 	.byte	0x09
	.zero		1


	//   ....[29]....
        /*02cc*/ 	.word	0x00000ac0
        /*02d0*/ 	.word	0x000000ff
        /*02d4*/ 	.word	0x000000f0
        /*02d8*/ 	.short	0x0100
        /*02da*/ 	.byte	0x09
	.zero		1


	//   ....[30]....
        /*02dc*/ 	.word	0x00000ad0
        /*02e0*/ 	.word	0x000000ff
        /*02e4*/ 	.word	0x000000e8
        /*02e8*/ 	.short	0x0100
        /*02ea*/ 	.byte	0x09
	.zero		1


	//   ....[31]....
        /*02ec*/ 	.word	0x00000ae0
        /*02f0*/ 	.word	0x000000ff
        /*02f4*/ 	.word	0x000000f8
        /*02f8*/ 	.short	0x0100
        /*02fa*/ 	.byte	0x09
	.zero		1


	//   ....[32]....
        /*02fc*/ 	.word	0x00000c00
        /*0300*/ 	.word	0x000000ff
        /*0304*/ 	.word	0x00000100
        /*0308*/ 	.short	0x0100
        /*030a*/ 	.byte	0x0a
	.zero		1


	//   ....[33]....
        /*030c*/ 	.word	0x00000c10
        /*0310*/ 	.word	0x000000ff
        /*0314*/ 	.word	0x00000120
        /*0318*/ 	.short	0x0100
        /*031a*/ 	.byte	0x0a
	.zero		1


	//   ....[34]....
        /*031c*/ 	.word	0x00000c20
        /*0320*/ 	.word	0x000000ff
        /*0324*/ 	.word	0x00000108
        /*0328*/ 	.short	0x0100
        /*032a*/ 	.byte	0x0a
	.zero		1


	//   ....[35]....
        /*032c*/ 	.word	0x00000c30
        /*0330*/ 	.word	0x000000ff
        /*0334*/ 	.word	0x00000128
        /*0338*/ 	.short	0x0100
        /*033a*/ 	.byte	0x0a
	.zero		1


	//   ....[36]....
        /*033c*/ 	.word	0x00000c40
        /*0340*/ 	.word	0x000000ff
        /*0344*/ 	.word	0x00000110
        /*0348*/ 	.short	0x0100
        /*034a*/ 	.byte	0x0a
	.zero		1


	//   ....[37]....
        /*034c*/ 	.word	0x00000c50
        /*0350*/ 	.word	0x000000ff
        /*0354*/ 	.word	0x00000130
        /*0358*/ 	.short	0x0100
        /*035a*/ 	.byte	0x0a
	.zero		1


	//   ....[38]....
        /*035c*/ 	.word	0x00000c60
        /*0360*/ 	.word	0x000000ff
        /*0364*/ 	.word	0x00000118
        /*0368*/ 	.short	0x0100
        /*036a*/ 	.byte	0x0a
	.zero		1


	//   ....[39]....
        /*036c*/ 	.word	0x00000c70
        /*0370*/ 	.word	0x000000ff
        /*0374*/ 	.word	0x00000138
        /*0378*/ 	.short	0x0100
        /*037a*/ 	.byte	0x0a
	.zero		1


	//   ....[40]....
        /*037c*/ 	.word	0x00000d60
        /*0380*/ 	.word	0x000000ff
        /*0384*/ 	.word	0x00000140
        /*0388*/ 	.short	0x0100
        /*038a*/ 	.byte	0x09
	.zero		1


	//   ....[41]....
        /*038c*/ 	.word	0x00000d70
        /*0390*/ 	.word	0x000000ff
        /*0394*/ 	.word	0x00000150
        /*0398*/ 	.short	0x0100
        /*039a*/ 	.byte	0x09
	.zero		1


	//   ....[42]....
        /*039c*/ 	.word	0x00000d80
        /*03a0*/ 	.word	0x000000ff
        /*03a4*/ 	.word	0x00000148
        /*03a8*/ 	.short	0x0100
        /*03aa*/ 	.byte	0x09
	.zero		1


	//   ....[43]....
        /*03ac*/ 	.word	0x00000d90
        /*03b0*/ 	.word	0x000000ff
        /*03b4*/ 	.word	0x00000158
        /*03b8*/ 	.short	0x0100
        /*03ba*/ 	.byte	0x09
	.zero		1


	//   ....[44]....
        /*03bc*/ 	.word	0x00000e80
        /*03c0*/ 	.word	0x000000ff
        /*03c4*/ 	.word	0x00000160
        /*03c8*/ 	.short	0x0100
        /*03ca*/ 	.byte	0x08
	.zero		1


	//   ....[45]....
        /*03cc*/ 	.word	0x00001870
        /*03d0*/ 	.word	0x00000002
        /*03d4*/ 	.word	0x00000150
        /*03d8*/ 	.short	0x010a
        /*03da*/ 	.byte	0xff
	.zero		1


	//   ....[46]....
        /*03dc*/ 	.word	0x000018a0
        /*03e0*/ 	.word	0x00000002
        /*03e4*/ 	.word	0x00000140
        /*03e8*/ 	.short	0x0101
        /*03ea*/ 	.byte	0xff
	.zero		1


	//   ....[47]....
        /*03ec*/ 	.word	0x00001970
        /*03f0*/ 	.word	0x000000ff
        /*03f4*/ 	.word	0x00000050
        /*03f8*/ 	.short	0x010a
        /*03fa*/ 	.byte	0x08
	.zero		1


	//   ....[48]....
        /*03fc*/ 	.word	0x00001a70
        /*0400*/ 	.word	0x000000ff
        /*0404*/ 	.word	0x00000050
        /*0408*/ 	.short	0x010a
        /*040a*/ 	.byte	0x21
	.zero		1


	//   ....[49]....
        /*040c*/ 	.word	0x00001c20
        /*0410*/ 	.word	0x000000ff
        /*0414*/ 	.word	0x00000050
        /*0418*/ 	.short	0x010a
        /*041a*/ 	.byte	0x08
	.zero		1


	//   ....[50]....
        /*041c*/ 	.word	0x00001d40
        /*0420*/ 	.word	0x000000ff
        /*0424*/ 	.word	0x000000d8
        /*0428*/ 	.short	0x0101
        /*042a*/ 	.byte	0x05
	.zero		1


	//   ....[51]....
        /*042c*/ 	.word	0x00001d50
        /*0430*/ 	.word	0x000000ff
        /*0434*/ 	.word	0x00000050
        /*0438*/ 	.short	0x010a
        /*043a*/ 	.byte	0x08
	.zero		1


	//   ....[52]....
        /*043c*/ 	.word	0x00001dd0
        /*0440*/ 	.word	0x000000ff
        /*0444*/ 	.word	0x00000050
        /*0448*/ 	.short	0x010a
        /*044a*/ 	.byte	0x11
	.zero		1


	//   ....[53]....
        /*044c*/ 	.word	0x00001f60
        /*0450*/ 	.word	0x000000ff
        /*0454*/ 	.word	0x00000050
        /*0458*/ 	.short	0x010a
        /*045a*/ 	.byte	0x08
	.zero		1


	//   ....[54]....
        /*045c*/ 	.word	0x000020b0
        /*0460*/ 	.word	0x00000002
        /*0464*/ 	.word	0x000000e0
        /*0468*/ 	.short	0x010a
        /*046a*/ 	.byte	0xff
	.zero		1


	//   ....[55]....
        /*046c*/ 	.word	0x00002170
        /*0470*/ 	.word	0x00000002
        /*0474*/ 	.word	0x00000000
        /*0478*/ 	.short	0x0101
        /*047a*/ 	.byte	0xff
	.zero		1


	//   ....[56]....
        /*047c*/ 	.word	0x000026d0
        /*0480*/ 	.word	0x000000ff
        /*0484*/ 	.word	0x00000000
        /*0488*/ 	.short	0x010a
        /*048a*/ 	.byte	0x04
	.zero		1


	//   ....[57]....
        /*048c*/ 	.word	0x00002760
        /*0490*/ 	.word	0x000000ff
        /*0494*/ 	.word	0x00000000
        /*0498*/ 	.short	0x010a
        /*049a*/ 	.byte	0x04
	.zero		1


	//   ....[58]....
        /*049c*/ 	.word	0x000027f0
        /*04a0*/ 	.word	0x000000ff
        /*04a4*/ 	.word	0x00000000
        /*04a8*/ 	.short	0x010a
        /*04aa*/ 	.byte	0x04
	.zero		1


	//   ....[59]....
        /*04ac*/ 	.word	0x00002880
        /*04b0*/ 	.word	0x000000ff
        /*04b4*/ 	.word	0x00000000
        /*04b8*/ 	.short	0x010a
        /*04ba*/ 	.byte	0x04
	.zero		1


	//   ....[60]....
        /*04bc*/ 	.word	0x00002910
        /*04c0*/ 	.word	0x000000ff
        /*04c4*/ 	.word	0x00000000
        /*04c8*/ 	.short	0x010a
        /*04ca*/ 	.byte	0x04
	.zero		1


	//   ....[61]....
        /*04cc*/ 	.word	0x000029a0
        /*04d0*/ 	.word	0x000000ff
        /*04d4*/ 	.word	0x00000000
        /*04d8*/ 	.short	0x010a
        /*04da*/ 	.byte	0x04
	.zero		1


	//   ....[62]....
        /*04dc*/ 	.word	0x00002a30
        /*04e0*/ 	.word	0x000000ff
        /*04e4*/ 	.word	0x00000000
        /*04e8*/ 	.short	0x010a
        /*04ea*/ 	.byte	0x04
	.zero		1


	//   ....[63]....
        /*04ec*/ 	.word	0x00002ac0
        /*04f0*/ 	.word	0x000000ff
        /*04f4*/ 	.word	0x00000000
        /*04f8*/ 	.short	0x010a
        /*04fa*/ 	.byte	0x04
	.zero		1


	//   ....[64]....
        /*04fc*/ 	.word	0x00002b50
        /*0500*/ 	.word	0x000000ff
        /*0504*/ 	.word	0x00000000
        /*0508*/ 	.short	0x010a
        /*050a*/ 	.byte	0x04
	.zero		1


	//   ....[65]....
        /*050c*/ 	.word	0x00002bf0
        /*0510*/ 	.word	0x00000000
        /*0514*/ 	.word	0x00000000
        /*0518*/ 	.short	0x010a
        /*051a*/ 	.byte	0xff
	.zero		1


	//   ....[66]....
        /*051c*/ 	.word	0x00002d20
        /*0520*/ 	.word	0x00000000
        /*0524*/ 	.word	0x00000140
        /*0528*/ 	.short	0x010a
        /*052a*/ 	.byte	0xff
	.zero		1


	//   ....[67]....
        /*052c*/ 	.word	0x00002d90
        /*0530*/ 	.word	0x00000000
        /*0534*/ 	.word	0x00000000
        /*0538*/ 	.short	0x0101
        /*053a*/ 	.byte	0xff
	.zero		1


	//   ....[68]....
        /*053c*/ 	.word	0x00002db0
        /*0540*/ 	.word	0x000000ff
        /*0544*/ 	.word	0x000000f0
        /*0548*/ 	.short	0x010a
        /*054a*/ 	.byte	0x05
	.zero		1


	//   ....[69]....
        /*054c*/ 	.word	0x00002ed0
        /*0550*/ 	.word	0x00000000
        /*0554*/ 	.word	0x000000e0
        /*0558*/ 	.short	0x010a
        /*055a*/ 	.byte	0xff
	.zero		1


	//   ....[70]....
        /*055c*/ 	.word	0x00002fd0
        /*0560*/ 	.word	0x00000000
        /*0564*/ 	.word	0x00000000
        /*0568*/ 	.short	0x0101
        /*056a*/ 	.byte	0xff
	.zero		1


	//   ....[71]....
        /*056c*/ 	.word	0x00003060
        /*0570*/ 	.word	0x000000ff
        /*0574*/ 	.word	0x000000f0
        /*0578*/ 	.short	0x0106
        /*057a*/ 	.byte	0x05
	.zero		1


	//   ....[72]....
        /*057c*/ 	.word	0x00003080
        /*0580*/ 	.word	0x000000ff
        /*0584*/ 	.word	0x000000f0
        /*0588*/ 	.short	0x010a
        /*058a*/ 	.byte	0x05
	.zero		1


	//   ....[73]....
        /*058c*/ 	.word	0x00003110
        /*0590*/ 	.word	0x000000ff
        /*0594*/ 	.word	0x000000f0
        /*0598*/ 	.short	0x0106
        /*059a*/ 	.byte	0x04
	.zero		1


	//   ....[74]....
        /*059c*/ 	.word	0x00003150
        /*05a0*/ 	.word	0x00000000
        /*05a4*/ 	.word	0x000000f0
        /*05a8*/ 	.short	0x010a
        /*05aa*/ 	.byte	0xff
	.zero		1


	//   ....[75]....
        /*05ac*/ 	.word	0x00003390
        /*05b0*/ 	.word	0x000000ff
        /*05b4*/ 	.word	0x00000008
        /*05b8*/ 	.short	0x010a
        /*05ba*/ 	.byte	0x07
	.zero		1


	//   ....[76]....
        /*05bc*/ 	.word	0x000033b0
        /*05c0*/ 	.word	0x000000ff
        /*05c4*/ 	.word	0x00000008
        /*05c8*/ 	.short	0x010a
        /*05ca*/ 	.byte	0x07
	.zero		1


	//   ....[77]....
        /*05cc*/ 	.word	0x00003540
        /*05d0*/ 	.word	0x000000ff
        /*05d4*/ 	.word	0x00000008
        /*05d8*/ 	.short	0x010a
        /*05da*/ 	.byte	0x07
	.zero		1


	//   ....[78]....
        /*05dc*/ 	.word	0x00003560
        /*05e0*/ 	.word	0x000000ff
        /*05e4*/ 	.word	0x00000008
        /*05e8*/ 	.short	0x010a
        /*05ea*/ 	.byte	0x07
	.zero		1


	//   ....[79]....
        /*05ec*/ 	.word	0x00003620
        /*05f0*/ 	.word	0x000000ff
        /*05f4*/ 	.word	0x00000000
        /*05f8*/ 	.short	0x0101
        /*05fa*/ 	.byte	0x04
	.zero		1


	//   ....[80]....
        /*05fc*/ 	.word	0x00003960
        /*0600*/ 	.word	0x00000000
        /*0604*/ 	.word	0x000000e0
        /*0608*/ 	.short	0x010a
        /*060a*/ 	.byte	0xff
	.zero		1


	//   ....[81]....
        /*060c*/ 	.word	0x00003a20
        /*0610*/ 	.word	0x00000000
        /*0614*/ 	.word	0x00000000
        /*0618*/ 	.short	0x0101
        /*061a*/ 	.byte	0xff
	.zero		1


	//   ....[82]....
        /*061c*/ 	.word	0x00003ae0
        /*0620*/ 	.word	0x000000ff
        /*0624*/ 	.word	0x00000000
        /*0628*/ 	.short	0x010a
        /*062a*/ 	.byte	0x08
	.zero		1


	//   ....[83]....
        /*062c*/ 	.word	0x00003af0
        /*0630*/ 	.word	0x000000ff
        /*0634*/ 	.word	0x00000120
        /*0638*/ 	.short	0x010a
        /*063a*/ 	.byte	0x09
	.zero		1


	//   ....[84]....
        /*063c*/ 	.word	0x00003ba0
        /*0640*/ 	.word	0x000000ff
        /*0644*/ 	.word	0x00000000
        /*0648*/ 	.short	0x010a
        /*064a*/ 	.byte	0x08
	.zero		1


	//   ....[85]....
        /*064c*/ 	.word	0x00003cd0
        /*0650*/ 	.word	0x000000ff
        /*0654*/ 	.word	0x00000000
        /*0658*/ 	.short	0x010a
        /*065a*/ 	.byte	0x1e
	.zero		1


	//   ....[86]....
        /*065c*/ 	.word	0x00003fd0
        /*0660*/ 	.word	0x000000ff
        /*0664*/ 	.word	0x00000000
        /*0668*/ 	.short	0x010a
        /*066a*/ 	.byte	0x08
	.zero		1


	//   ....[87]....
        /*066c*/ 	.word	0x00004060
        /*0670*/ 	.word	0x000000ff
        /*0674*/ 	.word	0x00000000
        /*0678*/ 	.short	0x010a
        /*067a*/ 	.byte	0x08
	.zero		1


	//   ....[88]....
        /*067c*/ 	.word	0x000040f0
        /*0680*/ 	.word	0x000000ff
        /*0684*/ 	.word	0x00000000
        /*0688*/ 	.short	0x010a
        /*068a*/ 	.byte	0x08
	.zero		1


	//   ....[89]....
        /*068c*/ 	.word	0x00004190
        /*0690*/ 	.word	0x00000000
        /*0694*/ 	.word	0x00000000
        /*0698*/ 	.short	0x010a
        /*069a*/ 	.byte	0xff
	.zero		1


	//   ....[90]....
        /*069c*/ 	.word	0x000041d0
        /*06a0*/ 	.word	0x00000000
        /*06a4*/ 	.word	0x00000000
        /*06a8*/ 	.short	0x010a
        /*06aa*/ 	.byte	0xff
	.zero		1


	//   ....[91]....
        /*06ac*/ 	.word	0x00004240
        /*06b0*/ 	.word	0x000000ff
        /*06b4*/ 	.word	0x00000000
        /*06b8*/ 	.short	0x0101
        /*06ba*/ 	.byte	0x06
	.zero		1


	//   ....[92]....
        /*06bc*/ 	.word	0x00004280
        /*06c0*/ 	.word	0x000000ff
        /*06c4*/ 	.word	0x00000160
        /*06c8*/ 	.short	0x010a
        /*06ca*/ 	.byte	0x07
	.zero		1


	//   ....[93]....
        /*06cc*/ 	.word	0x000042d0
        /*06d0*/ 	.word	0x000000ff
        /*06d4*/ 	.word	0x00000000
        /*06d8*/ 	.short	0x0101
        /*06da*/ 	.byte	0x06
	.zero		1


	//   ....[94]....
        /*06dc*/ 	.word	0x000046e0
        /*06e0*/ 	.word	0x00000000
        /*06e4*/ 	.word	0x000000e0
        /*06e8*/ 	.short	0x010a
        /*06ea*/ 	.byte	0xff
	.zero		1


	//   ....[95]....
        /*06ec*/ 	.word	0x000047a0
        /*06f0*/ 	.word	0x00000000
        /*06f4*/ 	.word	0x00000000
        /*06f8*/ 	.short	0x0101
        /*06fa*/ 	.byte	0xff
	.zero		1


	//   ....[96]....
        /*06fc*/ 	.word	0x00004ac0
        /*0700*/ 	.word	0x000000ff
        /*0704*/ 	.word	0x000000d8
        /*0708*/ 	.short	0x010a
        /*070a*/ 	.byte	0x05
	.zero		1


	//   ....[97]....
        /*070c*/ 	.word	0x00004ce0
        /*0710*/ 	.word	0x000000ff
        /*0714*/ 	.word	0x000000b8
        /*0718*/ 	.short	0x010a
        /*071a*/ 	.byte	0x10
	.zero		1


	//   ....[98]....
        /*071c*/ 	.word	0x00004ee0
        /*0720*/ 	.word	0x000000ff
        /*0724*/ 	.word	0x000000a0
        /*0728*/ 	.short	0x010b
        /*072a*/ 	.byte	0x10
	.zero		1


	//   ....[99]....
        /*072c*/ 	.word	0x00004f30
        /*0730*/ 	.word	0x000000ff
        /*0734*/ 	.word	0x00000000
        /*0738*/ 	.short	0x0101
        /*073a*/ 	.byte	0x11
	.zero		1


	//   ....[100]....
        /*073c*/ 	.word	0x00004f70
        /*0740*/ 	.word	0x000000ff
        /*0744*/ 	.word	0x000000b8
        /*0748*/ 	.short	0x010a
        /*074a*/ 	.byte	0x0e
	.zero		1


	//   ....[101]....
        /*074c*/ 	.word	0x000051b0
        /*0750*/ 	.word	0x000000ff
        /*0754*/ 	.word	0x000000a0
        /*0758*/ 	.short	0x010b
        /*075a*/ 	.byte	0x0e
	.zero		1


	//   ....[102]....
        /*075c*/ 	.word	0x00005220
        /*0760*/ 	.word	0x000000ff
        /*0764*/ 	.word	0x00000000
        /*0768*/ 	.short	0x0101
        /*076a*/ 	.byte	0x10
	.zero		1


	//   ....[103]....
        /*076c*/ 	.word	0x00005270
        /*0770*/ 	.word	0x000000ff
        /*0774*/ 	.word	0x00000000
        /*0778*/ 	.short	0x010a
        /*077a*/ 	.byte	0x04
	.zero		1


	//   ....[104]....
        /*077c*/ 	.word	0x00005300
        /*0780*/ 	.word	0x000000ff
        /*0784*/ 	.word	0x00000000
        /*0788*/ 	.short	0x010a
        /*078a*/ 	.byte	0x04
	.zero		1


	//   ....[105]....
        /*078c*/ 	.word	0x000053a0
        /*0790*/ 	.word	0x00000000
        /*0794*/ 	.word	0x00000000
        /*0798*/ 	.short	0x010a
        /*079a*/ 	.byte	0xff
	.zero		1


	//   ....[106]....
        /*079c*/ 	.word	0x00005640
        /*07a0*/ 	.word	0x00000000
        /*07a4*/ 	.word	0x000000e0
        /*07a8*/ 	.short	0x010a
        /*07aa*/ 	.byte	0xff
	.zero		1


	//   ....[107]....
        /*07ac*/ 	.word	0x00005700
        /*07b0*/ 	.word	0x00000000
        /*07b4*/ 	.word	0x00000000
        /*07b8*/ 	.short	0x0101
        /*07ba*/ 	.byte	0xff
	.zero		1


	//   ....[108]....
        /*07bc*/ 	.word	0x00006230
        /*07c0*/ 	.word	0x00000002
        /*07c4*/ 	.word	0x000000a0
        /*07c8*/ 	.short	0x010a
        /*07ca*/ 	.byte	0xff
	.zero		1


	//   ....[109]....
        /*07cc*/ 	.word	0x00006290
        /*07d0*/ 	.word	0x00000010
        /*07d4*/ 	.word	0x00000100
        /*07d8*/ 	.short	0x010a
        /*07da*/ 	.byte	0xff
	.zero		1


	//   ....[110]....
        /*07dc*/ 	.word	0x00006480
        /*07e0*/ 	.word	0x00000002
        /*07e4*/ 	.word	0x000000a0
        /*07e8*/ 	.short	0x010a
        /*07ea*/ 	.byte	0xff
	.zero		1


	//   ....[111]....
        /*07ec*/ 	.word	0x00006640
        /*07f0*/ 	.word	0x00000083
        /*07f4*/ 	.word	0x00000100
        /*07f8*/ 	.short	0x010a
        /*07fa*/ 	.byte	0xff
	.zero		1


	//   ....[112]....
        /*07fc*/ 	.word	0x00006860
        /*0800*/ 	.word	0x00000083
        /*0804*/ 	.word	0x00000000
        /*0808*/ 	.short	0x0101
        /*080a*/ 	.byte	0xff
	.zero		1


	//   ....[113]....
        /*080c*/ 	.word	0x0000a310
        /*0810*/ 	.word	0x00000000
        /*0814*/ 	.word	0x00000000
        /*0818*/ 	.short	0x0101
        /*081a*/ 	.byte	0xff
	.zero		1


	//   ....[114]....
        /*081c*/ 	.word	0x0000a3d0
        /*0820*/ 	.word	0x00000002
        /*0824*/ 	.word	0x000000a0
        /*0828*/ 	.short	0x010a
        /*082a*/ 	.byte	0xff
	.zero		1


	//   ....[115]....
        /*082c*/ 	.word	0x0000a650
        /*0830*/ 	.word	0x00000000
        /*0834*/ 	.word	0x00000000
        /*0838*/ 	.short	0x0101
        /*083a*/ 	.byte	0xff
	.zero		1


	//   ....[116]....
        /*083c*/ 	.word	0x0000a670
        /*0840*/ 	.word	0x00000002
        /*0844*/ 	.word	0x00000150
        /*0848*/ 	.short	0x010a
        /*084a*/ 	.byte	0xff
	.zero		1


	//   ....[117]....
        /*084c*/ 	.word	0x0000a6d0
        /*0850*/ 	.word	0x00000002
        /*0854*/ 	.word	0x00000050
        /*0858*/ 	.short	0x010a
        /*085a*/ 	.byte	0xff
	.zero		1


	//   ....[118]....
        /*085c*/ 	.word	0x0000a730
        /*0860*/ 	.word	0x00000002
        /*0864*/ 	.word	0x00000050
        /*0868*/ 	.short	0x010a
        /*086a*/ 	.byte	0xff
	.zero		1


	//   ....[119]....
        /*086c*/ 	.word	0x0000a780
        /*0870*/ 	.word	0x00000002
        /*0874*/ 	.word	0x000000e0
        /*0878*/ 	.short	0x010a
        /*087a*/ 	.byte	0xff
	.zero		1


	//   ....[120]....
        /*087c*/ 	.word	0x0000a7e0
        /*0880*/ 	.word	0x00000000
        /*0884*/ 	.word	0x00000000
        /*0888*/ 	.short	0x010a
        /*088a*/ 	.byte	0xff
	.zero		1


	//   ....[121]....
        /*088c*/ 	.word	0x0000a840
        /*0890*/ 	.word	0x00000000
        /*0894*/ 	.word	0x00000000
        /*0898*/ 	.short	0x010a
        /*089a*/ 	.byte	0xff
	.zero		1


	//   ....[122]....
        /*089c*/ 	.word	0x0000a8a0
        /*08a0*/ 	.word	0x00000000
        /*08a4*/ 	.word	0x00000000
        /*08a8*/ 	.short	0x010a
        /*08aa*/ 	.byte	0xff
	.zero		1


	//   ....[123]....
        /*08ac*/ 	.word	0x0000a900
        /*08b0*/ 	.word	0x00000000
        /*08b4*/ 	.word	0x00000000
        /*08b8*/ 	.short	0x010a
        /*08ba*/ 	.byte	0xff
	.zero		1


	//   ....[124]....
        /*08bc*/ 	.word	0x0000a960
        /*08c0*/ 	.word	0x00000000
        /*08c4*/ 	.word	0x00000000
        /*08c8*/ 	.short	0x010a
        /*08ca*/ 	.byte	0xff
	.zero		1


	//   ....[125]....
        /*08cc*/ 	.word	0x0000a9c0
        /*08d0*/ 	.word	0x00000000
        /*08d4*/ 	.word	0x00000000
        /*08d8*/ 	.short	0x010a
        /*08da*/ 	.byte	0xff
	.zero		1


	//   ....[126]....
        /*08dc*/ 	.word	0x0000aa20
        /*08e0*/ 	.word	0x00000000
        /*08e4*/ 	.word	0x00000000
        /*08e8*/ 	.short	0x010a
        /*08ea*/ 	.byte	0xff
	.zero		1


	//   ....[127]....
        /*08ec*/ 	.word	0x0000aa80
        /*08f0*/ 	.word	0x00000000
        /*08f4*/ 	.word	0x00000000
        /*08f8*/ 	.short	0x010a
        /*08fa*/ 	.byte	0xff
	.zero		1


	//   ....[128]....
        /*08fc*/ 	.word	0x0000aae0
        /*0900*/ 	.word	0x00000000
        /*0904*/ 	.word	0x00000000
        /*0908*/ 	.short	0x010a
        /*090a*/ 	.byte	0xff
	.zero		1


	//   ....[129]....
        /*090c*/ 	.word	0x0000ab30
        /*0910*/ 	.word	0x00000000
        /*0914*/ 	.word	0x00000140
        /*0918*/ 	.short	0x010a
        /*091a*/ 	.byte	0xff
	.zero		1


	//   ....[130]....
        /*091c*/ 	.word	0x0000ab90
        /*0920*/ 	.word	0x00000000
        /*0924*/ 	.word	0x000000f0
        /*0928*/ 	.short	0x010a
        /*092a*/ 	.byte	0xff
	.zero		1


	//   ....[131]....
        /*092c*/ 	.word	0x0000abe0
        /*0930*/ 	.word	0x00000000
        /*0934*/ 	.word	0x000000e0
        /*0938*/ 	.short	0x010a
        /*093a*/ 	.byte	0xff
	.zero		1


	//   ....[132]....
        /*093c*/ 	.word	0x0000ac40
        /*0940*/ 	.word	0x00000000
        /*0944*/ 	.word	0x000000f0
        /*0948*/ 	.short	0x010a
        /*094a*/ 	.byte	0xff
	.zero		1


	//   ....[133]....
        /*094c*/ 	.word	0x0000aca0
        /*0950*/ 	.word	0x00000004
        /*0954*/ 	.word	0x00000008
        /*0958*/ 	.short	0x010a
        /*095a*/ 	.byte	0xff
	.zero		1


	//   ....[134]....
        /*095c*/ 	.word	0x0000ad80
        /*0960*/ 	.word	0x00000002
        /*0964*/ 	.word	0x00000008
        /*0968*/ 	.short	0x010a
        /*096a*/ 	.byte	0xff
	.zero		1


	//   ....[135]....
        /*096c*/ 	.word	0x0000add0
        /*0970*/ 	.word	0x00000000
        /*0974*/ 	.word	0x000000e0
        /*0978*/ 	.short	0x010a
        /*097a*/ 	.byte	0xff
	.zero		1


	//   ....[136]....
        /*097c*/ 	.word	0x0000ae30
        /*0980*/ 	.word	0x00000000
        /*0984*/ 	.word	0x00000120
        /*0988*/ 	.short	0x010a
        /*098a*/ 	.byte	0xff
	.zero		1


	//   ....[137]....
        /*098c*/ 	.word	0x0000ae90
        /*0990*/ 	.word	0x00000000
        /*0994*/ 	.word	0x00000000
        /*0998*/ 	.short	0x010a
        /*099a*/ 	.byte	0xff
	.zero		1


	//   ....[138]....
        /*099c*/ 	.word	0x0000aef0
        /*09a0*/ 	.word	0x00000000
        /*09a4*/ 	.word	0x00000000
        /*09a8*/ 	.short	0x010a
        /*09aa*/ 	.byte	0xff
	.zero		1


	//   ....[139]....
        /*09ac*/ 	.word	0x0000af50
        /*09b0*/ 	.word	0x00000000
        /*09b4*/ 	.word	0x00000000
        /*09b8*/ 	.short	0x010a
        /*09ba*/ 	.byte	0xff
	.zero		1


	//   ....[140]....
        /*09bc*/ 	.word	0x0000afb0
        /*09c0*/ 	.word	0x00000000
        /*09c4*/ 	.word	0x00000000
        /*09c8*/ 	.short	0x010a
        /*09ca*/ 	.byte	0xff
	.zero		1


	//   ....[141]....
        /*09cc*/ 	.word	0x0000b010
        /*09d0*/ 	.word	0x00000000
        /*09d4*/ 	.word	0x00000160
        /*09d8*/ 	.short	0x010a
        /*09da*/ 	.byte	0xff
	.zero		1


	//   ....[142]....
        /*09dc*/ 	.word	0x0000b060
        /*09e0*/ 	.word	0x00000000
        /*09e4*/ 	.word	0x000000e0
        /*09e8*/ 	.short	0x010a
        /*09ea*/ 	.byte	0xff
	.zero		1


	//   ....[143]....
        /*09ec*/ 	.word	0x0000b0c0
        /*09f0*/ 	.word	0x00000000
        /*09f4*/ 	.word	0x000000d8
        /*09f8*/ 	.short	0x010a
        /*09fa*/ 	.byte	0xff
	.zero		1


	//   ....[144]....
        /*09fc*/ 	.word	0x0000b120
        /*0a00*/ 	.word	0x00000000
        /*0a04*/ 	.word	0x000000b8
        /*0a08*/ 	.short	0x010a
        /*0a0a*/ 	.byte	0xff
	.zero		1


	//   ....[145]....
        /*0a0c*/ 	.word	0x0000b180
        /*0a10*/ 	.word	0x00000000
        /*0a14*/ 	.word	0x000000b8
        /*0a18*/ 	.short	0x010a
        /*0a1a*/ 	.byte	0xff
	.zero		1


	//   ....[146]....
        /*0a1c*/ 	.word	0x0000b1e0
        /*0a20*/ 	.word	0x00000000
        /*0a24*/ 	.word	0x00000000
        /*0a28*/ 	.short	0x010a
        /*0a2a*/ 	.byte	0xff
	.zero		1


	//   ....[147]....
        /*0a2c*/ 	.word	0x0000b240
        /*0a30*/ 	.word	0x00000000
        /*0a34*/ 	.word	0x00000000
        /*0a38*/ 	.short	0x010a
        /*0a3a*/ 	.byte	0xff
	.zero		1


	//   ....[148]....
        /*0a3c*/ 	.word	0x0000b290
        /*0a40*/ 	.word	0x00000000
        /*0a44*/ 	.word	0x000000e0
        /*0a48*/ 	.short	0x010a
        /*0a4a*/ 	.byte	0xff
	.zero		1


	//   ....[149]....
        /*0a4c*/ 	.word	0x0000b2e0
        /*0a50*/ 	.word	0x00000002
        /*0a54*/ 	.word	0x000000a0
        /*0a58*/ 	.short	0x010a
        /*0a5a*/ 	.byte	0xff
	.zero		1


	//   ....[150]....
        /*0a5c*/ 	.word	0x0000b330
        /*0a60*/ 	.word	0x00000083
        /*0a64*/ 	.word	0x00000100
        /*0a68*/ 	.short	0x010a
        /*0a6a*/ 	.byte	0xff
	.zero		1


	//----- nvinfo : EIATTR_NUM_MBARRIERS
	.align		4
.L_49:
        /*0a6c*/ 	.byte	0x03, 0x38
        /*0a6e*/ 	.short	0x002d


	//----- nvinfo : EIATTR_EXIT_INSTR_OFFSETS
	.align		4
        /*0a70*/ 	.byte	0x04, 0x1c
        /*0a72*/ 	.short	(.L_51 - .L_50)


	//   ....[0]....
.L_50:
        /*0a74*/ 	.word	0x00002c20


	//   ....[1]....
        /*0a78*/ 	.word	0x00003120


	//   ....[2]....
        /*0a7c*/ 	.word	0x00003180


	//   ....[3]....
        /*0a80*/ 	.word	0x00004500


	//   ....[4]....
        /*0a84*/ 	.word	0x000053d0


	//   ....[5]....
        /*0a88*/ 	.word	0x00005410


	//   ....[6]....
        /*0a8c*/ 	.word	0x0000a540


	//   ....[7]....
        /*0a90*/ 	.word	0x0000a5c0


	//   ....[8]....
        /*0a94*/ 	.word	0x0000a5f0


	//   ....[9]....
        /*0a98*/ 	.word	0x0000a660


	//----- nvinfo : EIATTR_MAX_THREADS
	.align		4
.L_51:
        /*0a9c*/ 	.byte	0x04, 0x05
        /*0a9e*/ 	.short	(.L_53 - .L_52)
.L_52:
        /*0aa0*/ 	.word	0x00000100
        /*0aa4*/ 	.word	0x00000001
        /*0aa8*/ 	.word	0x00000001


	//----- nvinfo : EIATTR_CRS_STACK_SIZE
	.align		4
.L_53:
        /*0aac*/ 	.byte	0x04, 0x1e
        /*0aae*/ 	.short	(.L_55 - .L_54)
.L_54:
        /*0ab0*/ 	.word	0x00000000


	//----- nvinfo : EIATTR_CBANK_PARAM_SIZE
	.align		4
.L_55:
        /*0ab4*/ 	.byte	0x03, 0x19
        /*0ab6*/ 	.short	0x0800


	//----- nvinfo : EIATTR_PARAM_CBANK
	.align		4
        /*0ab8*/ 	.byte	0x04, 0x0a
        /*0aba*/ 	.short	(.L_57 - .L_56)
	.align		4
.L_56:
        /*0abc*/ 	.word	index@(.nv.constant0._ZN7cutlass13device_kernelINS_4gemm6kernel13GemmUniversalIN4cute5tupleIJiiiiEEENS1_10collective13CollectiveMmaINS1_35MainloopSm100TmaUmmaWarpSpecializedILi10ELi2ELi4ENS5_IJNS4_1CILi2EEENSA_ILi1EEESC_EEEEENS5_IJNSA_ILi256EEENSA_ILi64EEESG_EEENS_10bfloat16_tENS5_IJlSC_lEEESI_SJ_NS4_8TiledMMAINS4_8MMA_AtomIJNS4_26SM100_MMA_F16BF16_2x1SM_SSISI_SI_fLi256ELi64ELNS4_4UMMA5MajorE0ELSO_0ELNSN_7ScaleInE0ELSP_0EEEEEENS4_6LayoutINS5_IJSC_SC_SC_EEENS5_IJNSA_ILi0EEESU_SU_EEEEENS5_IJNS4_10UnderscoreESX_SX_EEEEENS4_18SM100_TMA_2SM_LOADENS4_14ComposedLayoutINS4_7SwizzleILi3ELi4ELi3EEENS4_18smem_ptr_flag_bitsILi16EEENSS_INS5_IJNSA_ILi8EEESG_EEENS5_IJSG_SC_EEEEEEEvNS4_8identityES10_S1A_vS1B_EENS_8epilogue10collective18CollectiveEpilogueINS1D_23Sm100TmaWarpSpecializedILi3ELi2ELi32ELb1ELb0EEEJNS5_IJNSA_ILi128EEESG_SG_EEENS5_IJNSS_IS1I_SC_EENSS_INSA_ILi32EEESC_EEEEESI_SJ_SI_SJ_NS1D_6fusion15FusionCallbacksIS1H_NS1O_13LinCombEltActINS1D_6thread7SigmoidESI_fSI_fLNS_15FloatRoundStyleE2EEES1J_S1N_JEEENS4_5SM1004TMEM4LOAD26SM100_TMEM_LOAD_32dp32b32xENS4_13SM90_TMA_LOADENS11_INS12_ILi2ELi4ELi3EEES15_NSS_INS5_IJS16_S1L_EEENS5_IJS1L_SC_EEEEEEENS4_39AutoVectorizingCopyWithAssumedAlignmentILi128EEENS4_14SM90_TMA_STOREES25_S27_S27_EEEvvEEEEvNT_6ParamsE)
        /*0ac0*/ 	.short	0x0380
        /*0ac2*/ 	.short	0x0800


	//----- nvinfo : EIATTR_SW_WAR
	.align		4
.L_57:
        /*0ac4*/ 	.byte	0x04, 0x36
        /*0ac6*/ 	.short	(.L_59 - .L_58)
.L_58:
        /*0ac8*/ 	.word	0x00000008
.L_59:


//--------------------- .nv.callgraph             --------------------------
	.section	.nv.callgraph,"",@"SHT_CUDA_CALLGRAPH"
	.align	4
	.sectionentsize	8
	.align		4
        /*0000*/ 	.word	0x00000000
	.align		4
        /*0004*/ 	.word	0xffffffff
	.align		4
        /*0008*/ 	.word	index@(_ZN7cutlass13device_kernelINS_4gemm6kernel13GemmUniversalIN4cute5tupleIJiiiiEEENS1_10collective13CollectiveMmaINS1_35MainloopSm100TmaUmmaWarpSpecializedILi10ELi2ELi4ENS5_IJNS4_1CILi2EEENSA_ILi1EEESC_EEEEENS5_IJNSA_ILi256EEENSA_ILi64EEESG_EEENS_10bfloat16_tENS5_IJlSC_lEEESI_SJ_NS4_8TiledMMAINS4_8MMA_AtomIJNS4_26SM100_MMA_F16BF16_2x1SM_SSISI_SI_fLi256ELi64ELNS4_4UMMA5MajorE0ELSO_0ELNSN_7ScaleInE0ELSP_0EEEEEENS4_6LayoutINS5_IJSC_SC_SC_EEENS5_IJNSA_ILi0EEESU_SU_EEEEENS5_IJNS4_10UnderscoreESX_SX_EEEEENS4_18SM100_TMA_2SM_LOADENS4_14ComposedLayoutINS4_7SwizzleILi3ELi4ELi3EEENS4_18smem_ptr_flag_bitsILi16EEENSS_INS5_IJNSA_ILi8EEESG_EEENS5_IJSG_SC_EEEEEEEvNS4_8identityES10_S1A_vS1B_EENS_8epilogue10collective18CollectiveEpilogueINS1D_23Sm100TmaWarpSpecializedILi3ELi2ELi32ELb1ELb0EEEJNS5_IJNSA_ILi128EEESG_SG_EEENS5_IJNSS_IS1I_SC_EENSS_INSA_ILi32EEESC_EEEEESI_SJ_SI_SJ_NS1D_6fusion15FusionCallbacksIS1H_NS1O_13LinCombEltActINS1D_6thread7SigmoidESI_fSI_fLNS_15FloatRoundStyleE2EEES1J_S1N_JEEENS4_5SM1004TMEM4LOAD26SM100_TMEM_LOAD_32dp32b32xENS4_13SM90_TMA_LOADENS11_INS12_ILi2ELi4ELi3EEES15_NSS_INS5_IJS16_S1L_EEENS5_IJS1L_SC_EEEEEEENS4_39AutoVectorizingCopyWithAssumedAlignmentILi128EEENS4_14SM90_TMA_STOREES25_S27_S27_EEEvvEEEEvNT_6ParamsE)
	.align		4
        /*000c*/ 	.word	index@(__assertfail)
	.align		4
        /*0010*/ 	.word	0x00000000
	.align		4
        /*0014*/ 	.word	0xfffffffe
	.align		4
        /*0018*/ 	.word	0x00000000
	.align		4
        /*001c*/ 	.word	0xfffffffd
	.align		4
        /*0020*/ 	.word	0x00000000
	.align		4
        /*0024*/ 	.word	0xfffffffc


//--------------------- .nv.constant4             --------------------------
	.section	.nv.constant4,"a",@progbits
	.align	8
	.align		8
.nv.constant4:
        /*0000*/ 	.dword	__assertfail
	.align		8
        /*0008*/ 	.dword	__unnamed_1
	.align		8
        /*0010*/ 	.dword	__unnamed_2
	.align		8
        /*0018*/ 	.dword	_ZN39_INTERNAL_646be157_4_k_cu_8aea6b28_29854cuda3std3__45__cpo5beginE
	.align		8
        /*0020*/ 	.dword	_ZN39_INTERNAL_646be157_4_k_cu_8aea6b28_29854cuda3std3__45__cpo3endE
	.align		8
        /*0028*/ 	.dword	_ZN39_INTERNAL_646be157_4_k_cu_8aea6b28_29854cuda3std3__45__cpo6cbeginE
	.align		8
        /*0030*/ 	.dword	_ZN39_INTERNAL_646be157_4_k_cu_8aea6b28_29854cuda3std3__45__cpo4cendE
	.align		8
        /*0038*/ 	.dword	_ZN39_INTERNAL_646be157_4_k_cu_8aea6b28_29854cuda3std3__441_GLOBAL__N__646be157_4_k_cu_8aea6b28_29856ignoreE
	.align		8
        /*0040*/ 	.dword	_ZN39_INTERNAL_646be157_4_k_cu_8aea6b28_29854cuda3std3__419piecewise_constructE
	.align		8
        /*0048*/ 	.dword	_ZN39_INTERNAL_646be157_4_k_cu_8aea6b28_29854cuda3std3__48in_placeE
	.align		8
        /*0050*/ 	.dword	_ZN39_INTERNAL_646be157_4_k_cu_8aea6b28_29854cuda3std6ranges3__45__cpo4swapE
	.align		8
        /*0058*/ 	.dword	_ZN39_INTERNAL_646be157_4_k_cu_8aea6b28_29854cuda3std6ranges3__45__cpo9iter_moveE
	.align		8
        /*0060*/ 	.dword	_ZN39_INTERNAL_646be157_4_k_cu_8aea6b28_29854cute7productE
	.align		8
        /*0068*/ 	.dword	_ZN39_INTERNAL_646be157_4_k_cu_8aea6b28_29854cute1_E
	.align		8
        /*0070*/ 	.dword	$str$25
	.align		8
        /*0078*/ 	.dword	$str$26
	.align		8
        /*0080*/ 	.dword	$str$27
	.align		8
        /*0088*/ 	.dword	$str$28


//--------------------- .text._ZN7cutlass13device_kernelINS_4gemm6kernel13GemmUniversalIN4cute5tupleIJiiiiEEENS1_10collective13CollectiveMmaINS1_35MainloopSm100TmaUmmaWarpSpecializedILi10ELi2ELi4ENS5_IJNS4_1CILi2EEENSA_ILi1EEESC_EEEEENS5_IJNSA_ILi256EEENSA_ILi64EEESG_EEENS_10bfloat16_tENS5_IJlSC_lEEESI_SJ_NS4_8TiledMMAINS4_8MMA_AtomIJNS4_26SM100_MMA_F16BF16_2x1SM_SSISI_SI_fLi256ELi64ELNS4_4UMMA5MajorE0ELSO_0ELNSN_7ScaleInE0ELSP_0EEEEEENS4_6LayoutINS5_IJSC_SC_SC_EEENS5_IJNSA_ILi0EEESU_SU_EEEEENS5_IJNS4_10UnderscoreESX_SX_EEEEENS4_18SM100_TMA_2SM_LOADENS4_14ComposedLayoutINS4_7SwizzleILi3ELi4ELi3EEENS4_18smem_ptr_flag_bitsILi16EEENSS_INS5_IJNSA_ILi8EEESG_EEENS5_IJSG_SC_EEEEEEEvNS4_8identityES10_S1A_vS1B_EENS_8epilogue10collective18CollectiveEpilogueINS1D_23Sm100TmaWarpSpecializedILi3ELi2ELi32ELb1ELb0EEEJNS5_IJNSA_ILi128EEESG_SG_EEENS5_IJNSS_IS1I_SC_EENSS_INSA_ILi32EEESC_EEEEESI_SJ_SI_SJ_NS1D_6fusion15FusionCallbacksIS1H_NS1O_13LinCombEltActINS1D_6thread7SigmoidESI_fSI_fLNS_15FloatRoundStyleE2EEES1J_S1N_JEEENS4_5SM1004TMEM4LOAD26SM100_TMEM_LOAD_32dp32b32xENS4_13SM90_TMA_LOADENS11_INS12_ILi2ELi4ELi3EEES15_NSS_INS5_IJS16_S1L_EEENS5_IJS1L_SC_EEEEEEENS4_39AutoVectorizingCopyWithAssumedAlignmentILi128EEENS4_14SM90_TMA_STOREES25_S27_S27_EEEvvEEEEvNT_6ParamsE --------------------------
	.section	.text._ZN7cutlass13device_kernelINS_4gemm6kernel13GemmUniversalIN4cute5tupleIJiiiiEEENS1_10collective13CollectiveMmaINS1_35MainloopSm100TmaUmmaWarpSpecializedILi10ELi2ELi4ENS5_IJNS4_1CILi2EEENSA_ILi1EEESC_EEEEENS5_IJNSA_ILi256EEENSA_ILi64EEESG_EEENS_10bfloat16_tENS5_IJlSC_lEEESI_SJ_NS4_8TiledMMAINS4_8MMA_AtomIJNS4_26SM100_MMA_F16BF16_2x1SM_SSISI_SI_fLi256ELi64ELNS4_4UMMA5MajorE0ELSO_0ELNSN_7ScaleInE0ELSP_0EEEEEENS4_6LayoutINS5_IJSC_SC_SC_EEENS5_IJNSA_ILi0EEESU_SU_EEEEENS5_IJNS4_10UnderscoreESX_SX_EEEEENS4_18SM100_TMA_2SM_LOADENS4_14ComposedLayoutINS4_7SwizzleILi3ELi4ELi3EEENS4_18smem_ptr_flag_bitsILi16EEENSS_INS5_IJNSA_ILi8EEESG_EEENS5_IJSG_SC_EEEEEEEvNS4_8identityES10_S1A_vS1B_EENS_8epilogue10collective18CollectiveEpilogueINS1D_23Sm100TmaWarpSpecializedILi3ELi2ELi32ELb1ELb0EEEJNS5_IJNSA_ILi128EEESG_SG_EEENS5_IJNSS_IS1I_SC_EENSS_INSA_ILi32EEESC_EEEEESI_SJ_SI_SJ_NS1D_6fusion15FusionCallbacksIS1H_NS1O_13LinCombEltActINS1D_6thread7SigmoidESI_fSI_fLNS_15FloatRoundStyleE2EEES1J_S1N_JEEENS4_5SM1004TMEM4LOAD26SM100_TMEM_LOAD_32dp32b32xENS4_13SM90_TMA_LOADENS11_INS12_ILi2ELi4ELi3EEES15_NSS_INS5_IJS16_S1L_EEENS5_IJS1L_SC_EEEEEEENS4_39AutoVectorizingCopyWithAssumedAlignmentILi128EEENS4_14SM90_TMA_STOREES25_S27_S27_EEEvvEEEEvNT_6ParamsE,"ax",@progbits
	.align	128
.text._ZN7cutlass13device_kernelINS_4gemm6kernel13GemmUniversalIN4cute5tupleIJiiiiEEENS1_10collective13CollectiveMmaINS1_35MainloopSm100TmaUmmaWarpSpecializedILi10ELi2ELi4ENS5_IJNS4_1CILi2EEENSA_ILi1EEESC_EEEEENS5_IJNSA_ILi256EEENSA_ILi64EEESG_EEENS_10bfloat16_tENS5_IJlSC_lEEESI_SJ_NS4_8TiledMMAINS4_8MMA_AtomIJNS4_26SM100_MMA_F16BF16_2x1SM_SSISI_SI_fLi256ELi64ELNS4_4UMMA5MajorE0ELSO_0ELNSN_7ScaleInE0ELSP_0EEEEEENS4_6LayoutINS5_IJSC_SC_SC_EEENS5_IJNSA_ILi0EEESU_SU_EEEEENS5_IJNS4_10UnderscoreESX_SX_EEEEENS4_18SM100_TMA_2SM_LOADENS4_14ComposedLayoutINS4_7SwizzleILi3ELi4ELi3EEENS4_18smem_ptr_flag_bitsILi16EEENSS_INS5_IJNSA_ILi8EEESG_EEENS5_IJSG_SC_EEEEEEEvNS4_8identityES10_S1A_vS1B_EENS_8epilogue10collective18CollectiveEpilogueINS1D_23Sm100TmaWarpSpecializedILi3ELi2ELi32ELb1ELb0EEEJNS5_IJNSA_ILi128EEESG_SG_EEENS5_IJNSS_IS1I_SC_EENSS_INSA_ILi32EEESC_EEEEESI_SJ_SI_SJ_NS1D_6fusion15FusionCallbacksIS1H_NS1O_13LinCombEltActINS1D_6thread7SigmoidESI_fSI_fLNS_15FloatRoundStyleE2EEES1J_S1N_JEEENS4_5SM1004TMEM4LOAD26SM100_TMEM_LOAD_32dp32b32xENS4_13SM90_TMA_LOADENS11_INS12_ILi2ELi4ELi3EEES15_NSS_INS5_IJS16_S1L_EEENS5_IJS1L_SC_EEEEEEENS4_39AutoVectorizingCopyWithAssumedAlignmentILi128EEENS4_14SM90_TMA_STOREES25_S27_S27_EEEvvEEEEvNT_6ParamsE:
        .type           _ZN7cutlass13device_kernelINS_4gemm6kernel13GemmUniversalIN4cute5tupleIJiiiiEEENS1_10collective13CollectiveMmaINS1_35MainloopSm100TmaUmmaWarpSpecializedILi10ELi2ELi4ENS5_IJNS4_1CILi2EEENSA_ILi1EEESC_EEEEENS5_IJNSA_ILi256EEENSA_ILi64EEESG_EEENS_10bfloat16_tENS5_IJlSC_lEEESI_SJ_NS4_8TiledMMAINS4_8MMA_AtomIJNS4_26SM100_MMA_F16BF16_2x1SM_SSISI_SI_fLi256ELi64ELNS4_4UMMA5MajorE0ELSO_0ELNSN_7ScaleInE0ELSP_0EEEEEENS4_6LayoutINS5_IJSC_SC_SC_EEENS5_IJNSA_ILi0EEESU_SU_EEEEENS5_IJNS4_10UnderscoreESX_SX_EEEEENS4_18SM100_TMA_2SM_LOADENS4_14ComposedLayoutINS4_7SwizzleILi3ELi4ELi3EEENS4_18smem_ptr_flag_bitsILi16EEENSS_INS5_IJNSA_ILi8EEESG_EEENS5_IJSG_SC_EEEEEEEvNS4_8identityES10_S1A_vS1B_EENS_8epilogue10collective18CollectiveEpilogueINS1D_23Sm100TmaWarpSpecializedILi3ELi2ELi32ELb1ELb0EEEJNS5_IJNSA_ILi128EEESG_SG_EEENS5_IJNSS_IS1I_SC_EENSS_INSA_ILi32EEESC_EEEEESI_SJ_SI_SJ_NS1D_6fusion15FusionCallbacksIS1H_NS1O_13LinCombEltActINS1D_6thread7SigmoidESI_fSI_fLNS_15FloatRoundStyleE2EEES1J_S1N_JEEENS4_5SM1004TMEM4LOAD26SM100_TMEM_LOAD_32dp32b32xENS4_13SM90_TMA_LOADENS11_INS12_ILi2ELi4ELi3EEES15_NSS_INS5_IJS16_S1L_EEENS5_IJS1L_SC_EEEEEEENS4_39AutoVectorizingCopyWithAssumedAlignmentILi128EEENS4_14SM90_TMA_STOREES25_S27_S27_EEEvvEEEEvNT_6ParamsE,@function
        .size           _ZN7cutlass13device_kernelINS_4gemm6kernel13GemmUniversalIN4cute5tupleIJiiiiEEENS1_10collective13CollectiveMmaINS1_35MainloopSm100TmaUmmaWarpSpecializedILi10ELi2ELi4ENS5_IJNS4_1CILi2EEENSA_ILi1EEESC_EEEEENS5_IJNSA_ILi256EEENSA_ILi64EEESG_EEENS_10bfloat16_tENS5_IJlSC_lEEESI_SJ_NS4_8TiledMMAINS4_8MMA_AtomIJNS4_26SM100_MMA_F16BF16_2x1SM_SSISI_SI_fLi256ELi64ELNS4_4UMMA5MajorE0ELSO_0ELNSN_7ScaleInE0ELSP_0EEEEEENS4_6LayoutINS5_IJSC_SC_SC_EEENS5_IJNSA_ILi0EEESU_SU_EEEEENS5_IJNS4_10UnderscoreESX_SX_EEEEENS4_18SM100_TMA_2SM_LOADENS4_14ComposedLayoutINS4_7SwizzleILi3ELi4ELi3EEENS4_18smem_ptr_flag_bitsILi16EEENSS_INS5_IJNSA_ILi8EEESG_EEENS5_IJSG_SC_EEEEEEEvNS4_8identityES10_S1A_vS1B_EENS_8epilogue10collective18CollectiveEpilogueINS1D_23Sm100TmaWarpSpecializedILi3ELi2ELi32ELb1ELb0EEEJNS5_IJNSA_ILi128EEESG_SG_EEENS5_IJNSS_IS1I_SC_EENSS_INSA_ILi32EEESC_EEEEESI_SJ_SI_SJ_NS1D_6fusion15FusionCallbacksIS1H_NS1O_13LinCombEltActINS1D_6thread7SigmoidESI_fSI_fLNS_15FloatRoundStyleE2EEES1J_S1N_JEEENS4_5SM1004TMEM4LOAD26SM100_TMEM_LOAD_32dp32b32xENS4_13SM90_TMA_LOADENS11_INS12_ILi2ELi4ELi3EEES15_NSS_INS5_IJS16_S1L_EEENS5_IJS1L_SC_EEEEEEENS4_39AutoVectorizingCopyWithAssumedAlignmentILi128EEENS4_14SM90_TMA_STOREES25_S27_S27_EEEvvEEEEvNT_6ParamsE,(.L_x_291 - _ZN7cutlass13device_kernelINS_4gemm6kernel13GemmUniversalIN4cute5tupleIJiiiiEEENS1_10collective13CollectiveMmaINS1_35MainloopSm100TmaUmmaWarpSpecializedILi10ELi2ELi4ENS5_IJNS4_1CILi2EEENSA_ILi1EEESC_EEEEENS5_IJNSA_ILi256EEENSA_ILi64EEESG_EEENS_10bfloat16_tENS5_IJlSC_lEEESI_SJ_NS4_8TiledMMAINS4_8MMA_AtomIJNS4_26SM100_MMA_F16BF16_2x1SM_SSISI_SI_fLi256ELi64ELNS4_4UMMA5MajorE0ELSO_0ELNSN_7ScaleInE0ELSP_0EEEEEENS4_6LayoutINS5_IJSC_SC_SC_EEENS5_IJNSA_ILi0EEESU_SU_EEEEENS5_IJNS4_10UnderscoreESX_SX_EEEEENS4_18SM100_TMA_2SM_LOADENS4_14ComposedLayoutINS4_7SwizzleILi3ELi4ELi3EEENS4_18smem_ptr_flag_bitsILi16EEENSS_INS5_IJNSA_ILi8EEESG_EEENS5_IJSG_SC_EEEEEEEvNS4_8identityES10_S1A_vS1B_EENS_8epilogue10collective18CollectiveEpilogueINS1D_23Sm100TmaWarpSpecializedILi3ELi2ELi32ELb1ELb0EEEJNS5_IJNSA_ILi128EEESG_SG_EEENS5_IJNSS_IS1I_SC_EENSS_INSA_ILi32EEESC_EEEEESI_SJ_SI_SJ_NS1D_6fusion15FusionCallbacksIS1H_NS1O_13LinCombEltActINS1D_6thread7SigmoidESI_fSI_fLNS_15FloatRoundStyleE2EEES1J_S1N_JEEENS4_5SM1004TMEM4LOAD26SM100_TMEM_LOAD_32dp32b32xENS4_13SM90_TMA_LOADENS11_INS12_ILi2ELi4ELi3EEES15_NSS_INS5_IJS16_S1L_EEENS5_IJS1L_SC_EEEEEEENS4_39AutoVectorizingCopyWithAssumedAlignmentILi128EEENS4_14SM90_TMA_STOREES25_S27_S27_EEEvvEEEEvNT_6ParamsE)
        .other          _ZN7cutlass13device_kernelINS_4gemm6kernel13GemmUniversalIN4cute5tupleIJiiiiEEENS1_10collective13CollectiveMmaINS1_35MainloopSm100TmaUmmaWarpSpecializedILi10ELi2ELi4ENS5_IJNS4_1CILi2EEENSA_ILi1EEESC_EEEEENS5_IJNSA_ILi256EEENSA_ILi64EEESG_EEENS_10bfloat16_tENS5_IJlSC_lEEESI_SJ_NS4_8TiledMMAINS4_8MMA_AtomIJNS4_26SM100_MMA_F16BF16_2x1SM_SSISI_SI_fLi256ELi64ELNS4_4UMMA5MajorE0ELSO_0ELNSN_7ScaleInE0ELSP_0EEEEEENS4_6LayoutINS5_IJSC_SC_SC_EEENS5_IJNSA_ILi0EEESU_SU_EEEEENS5_IJNS4_10UnderscoreESX_SX_EEEEENS4_18SM100_TMA_2SM_LOADENS4_14ComposedLayoutINS4_7SwizzleILi3ELi4ELi3EEENS4_18smem_ptr_flag_bitsILi16EEENSS_INS5_IJNSA_ILi8EEESG_EEENS5_IJSG_SC_EEEEEEEvNS4_8identityES10_S1A_vS1B_EENS_8epilogue10collective18CollectiveEpilogueINS1D_23Sm100TmaWarpSpecializedILi3ELi2ELi32ELb1ELb0EEEJNS5_IJNSA_ILi128EEESG_SG_EEENS5_IJNSS_IS1I_SC_EENSS_INSA_ILi32EEESC_EEEEESI_SJ_SI_SJ_NS1D_6fusion15FusionCallbacksIS1H_NS1O_13LinCombEltActINS1D_6thread7SigmoidESI_fSI_fLNS_15FloatRoundStyleE2EEES1J_S1N_JEEENS4_5SM1004TMEM4LOAD26SM100_TMEM_LOAD_32dp32b32xENS4_13SM90_TMA_LOADENS11_INS12_ILi2ELi4ELi3EEES15_NSS_INS5_IJS16_S1L_EEENS5_IJS1L_SC_EEEEEEENS4_39AutoVectorizingCopyWithAssumedAlignmentILi128EEENS4_14SM90_TMA_STOREES25_S27_S27_EEEvvEEEEvNT_6ParamsE,@"STO_CUDA_ENTRY STV_DEFAULT"
_ZN7cutlass13device_kernelINS_4gemm6kernel13GemmUniversalIN4cute5tupleIJiiiiEEENS1_10collective13CollectiveMmaINS1_35MainloopSm100TmaUmmaWarpSpecializedILi10ELi2ELi4ENS5_IJNS4_1CILi2EEENSA_ILi1EEESC_EEEEENS5_IJNSA_ILi256EEENSA_ILi64EEESG_EEENS_10bfloat16_tENS5_IJlSC_lEEESI_SJ_NS4_8TiledMMAINS4_8MMA_AtomIJNS4_26SM100_MMA_F16BF16_2x1SM_SSISI_SI_fLi256ELi64ELNS4_4UMMA5MajorE0ELSO_0ELNSN_7ScaleInE0ELSP_0EEEEEENS4_6LayoutINS5_IJSC_SC_SC_EEENS5_IJNSA_ILi0EEESU_SU_EEEEENS5_IJNS4_10UnderscoreESX_SX_EEEEENS4_18SM100_TMA_2SM_LOADENS4_14ComposedLayoutINS4_7SwizzleILi3ELi4ELi3EEENS4_18smem_ptr_flag_bitsILi16EEENSS_INS5_IJNSA_ILi8EEESG_EEENS5_IJSG_SC_EEEEEEEvNS4_8identityES10_S1A_vS1B_EENS_8epilogue10collective18CollectiveEpilogueINS1D_23Sm100TmaWarpSpecializedILi3ELi2ELi32ELb1ELb0EEEJNS5_IJNSA_ILi128EEESG_SG_EEENS5_IJNSS_IS1I_SC_EENSS_INSA_ILi32EEESC_EEEEESI_SJ_SI_SJ_NS1D_6fusion15FusionCallbacksIS1H_NS1O_13LinCombEltActINS1D_6thread7SigmoidESI_fSI_fLNS_15FloatRoundStyleE2EEES1J_S1N_JEEENS4_5SM1004TMEM4LOAD26SM100_TMEM_LOAD_32dp32b32xENS4_13SM90_TMA_LOADENS11_INS12_ILi2ELi4ELi3EEES15_NSS_INS5_IJS16_S1L_EEENS5_IJS1L_SC_EEEEEEENS4_39AutoVectorizingCopyWithAssumedAlignmentILi128EEENS4_14SM90_TMA_STOREES25_S27_S27_EEEvvEEEEvNT_6ParamsE:
[----:B------:R-:W1:Y:S01]  /*0000*/  LDC R1, c[0x0][0x37c] ;  /* 0x0000df00ff017b82 */ /* 0x000e620000000800 */
[----:B------:R-:W2:Y:S01]  /*0010*/  S2R R121, SR_TID.X ;  /* 0x0000000000797919 */ /* 0x000ea20000002100 */
[----:B------:R-:W3:Y:S06]  /*0020*/  LDCU.64 UR10, c[0x0][0x890] ;  /* 0x00011200ff0a77ac */ /* 0x000eec0008000a00 */
[----:B------:R-:W4:Y:S01]  /*0030*/  S2UR UR4, SR_CgaCtaId ;  /* 0x00000000000479c3 */ /* 0x000f220000008800 */
[----:B------:R-:W-:Y:S02]  /*0040*/  PRMT R100, RZ, 0x7610, R100 ;  /* 0x00007610ff647816 */ /* 0x000fe40000000064 */
[----:B------:R-:W-:Y:S01]  /*0050*/  ELECT P0, URZ, PT ;  /* 0x0000000000ff782f */ /* 0x000fe20003800000 */
[----:B------:R-:W1:Y:S01]  /*0060*/  LDCU.64 UR38, c[0x0][0x358] ;  /* 0x00006b00ff2677ac */ /* 0x000e620008000a00 */
[----:B---3--:R-:W-:-:S04]  /*0070*/  UISETP.NE.U32.AND UP2, UPT, UR10, URZ, UPT ;  /* 0x000000ff0a00728c */ /* 0x008fc8000bf45070 */
[----:B------:R-:W-:Y:S02]  /*0080*/  UISETP.NE.AND.EX UP2, UPT, UR11, URZ, UPT, UP2 ;  /* 0x000000ff0b00728c */ /* 0x000fe4000bf45320 */
[----:B----4-:R-:W-:Y:S02]  /*0090*/  ULOP3.LUT UR6, UR4, 0x1, URZ, 0xc0, !UPT ;  /* 0x0000000104067892 */ /* 0x010fe4000f8ec0ff */
[----:B------:R-:W-:Y:S01]  /*00a0*/  ULOP3.LUT UR5, UR4, 0x1, URZ, 0x3c, !UPT ;  /* 0x0000000104057892 */ /* 0x000fe2000f8e3cff */
[----:B--2---:R-:W-:-:S05]  /*00b0*/  SHF.R.U32.HI R124, RZ, 0x5, R121 ;  /* 0x00000005ff7c7819 */ /* 0x004fca0000011679 */
[----:B------:R-:W2:Y:S02]  /*00c0*/  SHFL.IDX PT, R0, R124, RZ, 0x1f ;  /* 0x00001fff7c007589 */ /* 0x000ea400000e0000 */
[----:B--2---:R-:W-:Y:S01]  /*00d0*/  R2UR UR7, R0 ;  /* 0x00000000000772ca */ /* 0x004fe200000e0000 */
[----:B-1----:R-:W-:Y:S05]  /*00e0*/  BRA.U UP2, `(.L_x_0) ;  /* 0x00000001022c7547 */ /* 0x002fea000b800000 */
[----:B------:R-:W1:Y:S02]  /*00f0*/  LDCU.64 UR8, c[0x0][0x888] ;  /* 0x00011100ff0877ac */ /* 0x000e640008000a00 */
[----:B-1----:R-:W-:-:S04]  /*0100*/  UISETP.NE.U32.AND UP0, UPT, UR8, URZ, UPT ;  /* 0x000000ff0800728c */ /* 0x002fc8000bf05070 */
[----:B------:R-:W-:-:S09]  /*0110*/  UISETP.NE.AND.EX UP0, UPT, UR9, URZ, UPT, UP0 ;  /* 0x000000ff0900728c */ /* 0x000fd2000bf05300 */
[----:B------:R-:W-:Y:S05]  /*0120*/  BRA.U !UP0, `(.L_x_1) ;  /* 0x0000000108107547 */ /* 0x000fea000b800000 */
[----:B------:R-:W1:Y:S02]  /*0130*/  LDC.64 R62, c[0x0][0x888] ;  /* 0x00022200ff3e7b82 */ /* 0x000e640000000a00 */
[----:B-1----:R1:W5:Y:S01]  /*0140*/  LDG.E R62, desc[UR38][R62.64] ;  /* 0x000000263e3e7981 */ /* 0x002362000c1e1900 */
[----:B------:R-:W-:Y:S01]  /*0150*/  HFMA2 R100, -RZ, RZ, 0, 5.9604644775390625e-08 ;  /* 0x00000001ff647431 */ /* 0x000fe200000001ff */
[----:B------:R-:W-:Y:S05]  /*0160*/  BRA `(.L_x_0) ;  /* 0x00000000000c7947 */ /* 0x000fea0003800000 */
.L_x_1:
[----:B------:R-:W1:Y:S01]  /*0170*/  LDCU UR8, c[0x0][0x880] ;  /* 0x00011000ff0877ac */ /* 0x000e620008000800 */
[----:B------:R-:W-:Y:S01]  /*0180*/  HFMA2 R100, -RZ, RZ, 0, 5.9604644775390625e-08 ;  /* 0x00000001ff647431 */ /* 0x000fe200000001ff */
[----:B-1----:R-:W-:-:S07]  /*0190*/  MOV R62, UR8 ;  /* 0x00000008003e7c02 */ /* 0x002fce0008000f00 */
.L_x_0:
[----:B------:R-:W2:Y:S02]  /*01a0*/  LDCU.64 UR8, c[0x0][0x8b0] ;  /* 0x00011600ff0877ac */ /* 0x000ea40008000a00 */
[----:B--2---:R-:W-:-:S04]  /*01b0*/  UISETP.NE.U32.AND UP0, UPT, UR8, URZ, UPT ;  /* 0x000000ff0800728c */ /* 0x004fc8000bf05070 */
[----:B------:R-:W-:-:S09]  /*01c0*/  UISETP.NE.AND.EX UP0, UPT, UR9, URZ, UPT, UP0 ;  /* 0x000000ff0900728c */ /* 0x000fd2000bf05300 */
[----:B------:R-:W-:Y:S05]  /*01d0*/  BRA.U UP0, `(.L_x_2) ;  /* 0x0000000100247547 */ /* 0x000fea000b800000 */
[----:B------:R-:W2:Y:S02]  /*01e0*/  LDCU.64 UR8, c[0x0][0x8a8] ;  /* 0x00011500ff0877ac */ /* 0x000ea40008000a00 */
[----:B--2---:R-:W-:-:S04]  /*01f0*/  UISETP.NE.U32.AND UP0, UPT, UR8, URZ, UPT ;  /* 0x000000ff0800728c */ /* 0x004fc8000bf05070 */
[----:B------:R-:W-:-:S09]  /*0200*/  UISETP.NE.AND.EX UP0, UPT, UR9, URZ, UPT, UP0 ;  /* 0x000000ff0900728c */ /* 0x000fd2000bf05300 */
[----:B------:R-:W-:Y:S05]  /*0210*/  BRA.U !UP0, `(.L_x_3) ;  /* 0x00000001080c7547 */ /* 0x000fea000b800000 */
[----:B------:R-:W2:Y:S02]  /*0220*/  LDC.64 R2, c[0x0][0x8a8] ;  /* 0x00022a00ff027b82 */ /* 0x000ea40000000a00 */
[----:B--2---:R2:W5:Y:S01]  /*0230*/  LDG.E R41, desc[UR38][R2.64] ;  /* 0x0000002602297981 */ /* 0x004562000c1e1900 */
[----:B------:R-:W-:Y:S05]  /*0240*/  BRA `(.L_x_2) ;  /* 0x0000000000087947 */ /* 0x000fea0003800000 */
.L_x_3:
[----:B------:R-:W2:Y:S02]  /*0250*/  LDCU UR8, c[0x0][0x8a0] ;  /* 0x00011400ff0877ac */ /* 0x000ea40008000800 */
[----:B--2---:R-:W-:Y:S02]  /*0260*/  MOV R41, UR8 ;  /* 0x0000000800297c02 */ /* 0x004fe40008000f00 */
.L_x_2:
[----:B------:R-:W-:Y:S01]  /*0270*/  IMAD.U32 R0, RZ, RZ, UR7 ;  /* 0x00000007ff007e24 */ /* 0x000fe2000f8e00ff */
[----:B------:R-:W-:Y:S04]  /*0280*/  BSSY.RECONVERGENT B0, `(.L_x_4) ;  /* 0x000000c000007945 */ /* 0x000fe80003800200 */
[C---:B------:R-:W-:Y:S02]  /*0290*/  ISETP.NE.OR P2, PT, R0.reuse, 0x1, !P0 ;  /* 0x000000010000780c */ /* 0x040fe40004745670 */
[----:B------:R-:W-:-:S11]  /*02a0*/  ISETP.NE.OR P1, PT, R0, 0x3, !P0 ;  /* 0x000000030000780c */ /* 0x000fd60004725670 */
[----:B------:R-:W-:Y:S05]  /*02b0*/  @P2 BRA `(.L_x_5) ;  /* 0x0000000000202947 */ /* 0x000fea0003800000 */
[----:B------:R-:W3:Y:S02]  /*02c0*/  LDCU.64 UR8, c[0x0][0x348] ;  /* 0x00006900ff0877ac */ /* 0x000ee40008000a00 */
[----:B---3--:R-:W-:Y:S02]  /*02d0*/  UIADD3 UR12, UP1, UPT, UR8, 0x80, URZ ;  /* 0x00000080080c7890 */ /* 0x008fe4000ff3e0ff */
[----:B------:R-:W-:Y:S02]  /*02e0*/  UIADD3 UR8, UP0, UPT, UR8, 0x180, URZ ;  /* 0x0000018008087890 */ /* 0x000fe4000ff1e0ff */
[----:B------:R-:W-:Y:S02]  /*02f0*/  UIADD3.X UR13, UPT, UPT, URZ, UR9, URZ, UP1, !UPT ;  /* 0x00000009ff0d7290 */ /* 0x000fe40008ffe4ff */
[----:B------:R-:W-:-:S07]  /*0300*/  UIADD3.X UR9, UPT, UPT, URZ, UR9, URZ, UP0, !UPT ;  /* 0x00000009ff097290 */ /* 0x000fce00087fe4ff */
[----:B------:R3:W-:Y:S02]  /*0310*/  UTMACCTL.PF [UR12] ;  /* 0x000000000c0079b9 */ /* 0x0007e40008040000 */
[----:B------:R3:W-:Y:S02]  /*0320*/  UTMACCTL.PF [UR8] ;  /* 0x00000000080079b9 */ /* 0x0007e40008040000 */
[----:B---3--:R-:W-:Y:S01]  /*0330*/  NOP ;  /* 0x0000000000007918 */ /* 0x008fe20000000000 */
.L_x_5:
[----:B------:R-:W-:Y:S05]  /*0340*/  BSYNC.RECONVERGENT B0 ;  /* 0x0000000000007941 */ /* 0x000fea0003800200 */
.L_x_4:
[----:B------:R-:W-:Y:S04]  /*0350*/  BSSY.RECONVERGENT B0, `(.L_x_6) ;  /* 0x000000a000007945 */ /* 0x000fe80003800200 */
        /* <DEDUP_REMOVED lines=9> */
.L_x_7:
[----:B------:R-:W-:Y:S05]  /*03f0*/  BSYNC.RECONVERGENT B0 ;  /* 0x0000000000007941 */ /* 0x000fea0003800200 */
.L_x_6:
[----:B------:R-:W3:Y:S01]  /*0400*/  LDCU.64 UR8, c[0x0][0x888] ;  /* 0x00011100ff0877ac */ /* 0x000ee20008000a00 */
[----:B------:R-:W-:Y:S02]  /*0410*/  UISETP.EQ.U32.AND UP1, UPT, UR10, URZ, UPT ;  /* 0x000000ff0a00728c */ /* 0x000fe4000bf22070 */
[----:B------:R-:W-:Y:S02]  /*0420*/  UPLOP3.LUT UP5, UPT, UPT, UPT, UPT, 0x40, 0x4 ;  /* 0x000000000004789c */ /* 0x000fe40003fae870 */
[----:B---3--:R-:W-:-:S04]  /*0430*/  UISETP.NE.U32.AND UP0, UPT, UR8, URZ, UPT ;  /* 0x000000ff0800728c */ /* 0x008fc8000bf05070 */
[----:B------:R-:W-:-:S04]  /*0440*/  UISETP.NE.AND.EX UP0, UPT, UR9, URZ, UPT, UP0 ;  /* 0x000000ff0900728c */ /* 0x000fc8000bf05300 */
[----:B------:R-:W-:-:S04]  /*0450*/  UISETP.EQ.OR.EX UP3, UPT, UR11, URZ, !UP0, UP1 ;  /* 0x000000ff0b00728c */ /* 0x000fc8000c762710 */
[----:B------:R-:W-:-:S05]  /*0460*/  UP2UR UR43, UPR, URZ, 0x8 ;  /* 0x00000008ff2b7883 */ /* 0x000fca0008000000 */
[----:B------:R-:W-:Y:S07]  /*0470*/  BRA.U !UP3, `(.L_x_8) ;  /* 0x000000010b147547 */ /* 0x000fee000b800000 */
[----:B------:R-:W-:Y:S01]  /*0480*/  PLOP3.LUT P2, PT, PT, PT, UP2, 0x80, 0x8 ;  /* 0x000000000008781c */ /* 0x000fe20003f4f028 */
[----:B------:R-:W-:-:S12]  /*0490*/  UPLOP3.LUT UP5, UPT, UPT, UPT, UP0, 0x40, 0x4 ;  /* 0x000000000004789c */ /* 0x000fd80003fae800 */
[----:B-----5:R-:W-:-:S13]  /*04a0*/  @!P2 FSETP.EQ.AND P1, PT, R62, RZ, PT ;  /* 0x000000ff3e00a20b */ /* 0x020fda0003f22000 */
[----:B------:R-:W-:Y:S01]  /*04b0*/  @!P2 VOTEU.ANY UP1, P1 ;  /* 0x0000000000ffa886 */ /* 0x000fe20000820100 */
[----:B------:R-:W-:-:S11]  /*04c0*/  @!UP2 UPLOP3.LUT UP5, UPT, UPT, UPT, UP1, 0x80, 0x8 ;  /* 0x000000000008a89c */ /* 0x000fd60003faf010 */
.L_x_8:
[----:B------:R-:W3:Y:S01]  /*04d0*/  SHFL.IDX PT, R0, R124, RZ, 0x1f ;  /* 0x00001fff7c007589 */ /* 0x000ee200000e0000 */
[----:B------:R-:W-:-:S04]  /*04e0*/  UISETP.NE.AND UP1, UPT, UR7, 0x2, UPT ;  /* 0x000000020700788c */ /* 0x000fc8000bf25270 */
[----:B------:R-:W-:Y:S02]  /*04f0*/  UISETP.EQ.AND UP2, UPT, UR6, URZ, !UP1 ;  /* 0x000000ff0600728c */ /* 0x000fe4000cf42270 */
[----:B------:R-:W-:-:S04]  /*0500*/  USEL UR13, URZ, 0x1, UP1 ;  /* 0x00000001ff0d7887 */ /* 0x000fc80008800000 */
[----:B------:R-:W-:Y:S02]  /*0510*/  PLOP3.LUT P5, PT, P0, PT, UP2, 0x80, 0x8 ;  /* 0x000000000008781c */ /* 0x000fe400007af028 */
[----:B---3--:R-:W-:-:S13]  /*0520*/  ISETP.NE.AND P1, PT, R0, RZ, PT ;  /* 0x000000ff0000720c */ /* 0x008fda0003f25270 */
[----:B------:R-:W-:Y:S05]  /*0530*/  @P1 BRA `(.L_x_9) ;  /* 0x0000000000801947 */ /* 0x000fea0003800000 */
[----:B------:R-:W-:Y:S01]  /*0540*/  ELECT P1, URZ, PT ;  /* 0x0000000000ff782f */ /* 0x000fe20003820000 */
[----:B------:R-:W-:-:S12]  /*0550*/  BSSY.RECONVERGENT B0, `(.L_x_9) ;  /* 0x000001e000007945 */ /* 0x000fd80003800200 */
[----:B------:R-:W-:Y:S05]  /*0560*/  @!P1 BRA `(.L_x_10) ;  /* 0x0000000000709947 */ /* 0x000fea0003800000 */
[----:B------:R-:W-:Y:S01]  /*0570*/  UMOV UR9, 0x400 ;  /* 0x0000040000097882 */ /* 0x000fe20000000000 */
[----:B------:R-:W-:Y:S01]  /*0580*/  UMOV UR8, 0x1 ;  /* 0x0000000100087882 */ /* 0x000fe20000000000 */
[----:B------:R-:W-:Y:S02]  /*0590*/  ULEA UR9, UR4, UR9, 0x18 ;  /* 0x0000000904097291 */ /* 0x000fe4000f8ec0ff */
[----:B------:R-:W-:-:S04]  /*05a0*/  UIADD3 UR10, UPT, UPT, -UR8, 0x100000, URZ ;  /* 0x00100000080a7890 */ /* 0x000fc8000fffe1ff */
[----:B------:R-:W-:Y:S02]  /*05b0*/  USHF.L.U32 UR11, UR10, 0xb, URZ ;  /* 0x0000000b0a0b7899 */ /* 0x000fe400080006ff */
[----:B------:R-:W-:Y:S01]  /*05c0*/  USHF.L.U32 UR10, UR10, 0x1, URZ ;  /* 0x000000010a0a7899 */ /* 0x000fe200080006ff */
[----:B------:R-:W3:Y:S11]  /*05d0*/  FENCE.VIEW.ASYNC.S ;  /* 0x00000000000073c6 */ /* 0x000ef60000000000 */
[----:B---3--:R3:W4:Y:S01]  /*05e0*/  SYNCS.EXCH.64 URZ, [UR9], UR10 ;  /* 0x0000000a09ff75b2 */ /* 0x0087220008000100 */
[----:B------:R3:W1:Y:S01]  /*05f0*/  SYNCS.EXCH.64 URZ, [UR9+0x50], UR10 ;  /* 0x0000500a09ff75b2 */ /* 0x0006620008000100 */
        /* <DEDUP_REMOVED lines=17> */
[----:B------:R3:W1:Y:S02]  /*0710*/  SYNCS.EXCH.64 URZ, [UR9+0x98], UR10 ;  /* 0x0000980a09ff75b2 */ /* 0x0006640008000100 */
[----:B---3--:R-:W-:Y:S01]  /*0720*/  NOP ;  /* 0x0000000000007918 */ /* 0x008fe20000000000 */
.L_x_10:
[----:B------:R-:W-:Y:S05]  /*0730*/  BSYNC.RECONVERGENT B0 ;  /* 0x0000000000007941 */ /* 0x000fea0003800200 */
.L_x_9:
[----:B------:R-:W3:Y:S01]  /*0740*/  SHFL.IDX PT, R0, R124, RZ, 0x1f ;  /* 0x00001fff7c007589 */ /* 0x000ee200000e0000 */
[----:B------:R-:W-:Y:S01]  /*0750*/  NOP ;  /* 0x0000000000007918 */ /* 0x000fe20000000000 */
[----:B---3--:R-:W-:-:S13]  /*0760*/  ISETP.NE.AND P1, PT, R0, 0x1, PT ;  /* 0x000000010000780c */ /* 0x008fda0003f25270 */
[----:B------:R-:W-:Y:S05]  /*0770*/  @P1 BRA `(.L_x_11) ;  /* 0x00000000004c1947 */ /* 0x000fea0003800000 */
[----:B------:R-:W-:Y:S01]  /*0780*/  UMOV UR10, 0x400 ;  /* 0x00000400000a7882 */ /* 0x000fe20000000000 */
[----:B------:R-:W-:Y:S01]  /*0790*/  UMOV UR9, 0x20 ;  /* 0x0000002000097882 */ /* 0x000fe20000000000 */
[----:B------:R-:W-:Y:S01]  /*07a0*/  UMOV UR8, 0x80 ;  /* 0x0000008000087882 */ /* 0x000fe20000000000 */
[----:B------:R-:W-:Y:S02]  /*07b0*/  ULEA UR10, UR4, UR10, 0x18 ;  /* 0x0000000a040a7291 */ /* 0x000fe4000f8ec0ff */
[----:B------:R-:W-:-:S04]  /*07c0*/  UIADD3 UR14, UPT, UPT, -UR9, 0x100000, URZ ;  /* 0x00100000090e7890 */ /* 0x000fc8000fffe1ff */
[----:B------:R-:W-:Y:S02]  /*07d0*/  USHF.L.U32 UR15, UR14, 0xb, URZ ;  /* 0x0000000b0e0f7899 */ /* 0x000fe400080006ff */
[----:B------:R-:W-:Y:S02]  /*07e0*/  USHF.L.U32 UR14, UR14, 0x1, URZ ;  /* 0x000000010e0e7899 */ /* 0x000fe400080006ff */
[----:B------:R-:W-:-:S04]  /*07f0*/  UIADD3 UR8, UPT, UPT, -UR8, 0x100000, URZ ;  /* 0x0010000008087890 */ /* 0x000fc8000fffe1ff */
[----:B------:R-:W-:Y:S02]  /*0800*/  USHF.L.U32 UR9, UR8, 0xb, URZ ;  /* 0x0000000b08097899 */ /* 0x000fe400080006ff */
[----:B------:R-:W-:Y:S01]  /*0810*/  USHF.L.U32 UR8, UR8, 0x1, URZ ;  /* 0x0000000108087899 */ /* 0x000fe200080006ff */
[----:B------:R-:W-:Y:S01]  /*0820*/  ELECT P1, URZ, PT ;  /* 0x0000000000ff782f */ /* 0x000fe20003820000 */
[----:B------:R-:W3:Y:S02]  /*0830*/  FENCE.VIEW.ASYNC.S ;  /* 0x00000000000073c6 */ /* 0x000ee40000000000 */
[----:B---3--:R3:W1:Y:S08]  /*0840*/  SYNCS.EXCH.64 URZ, [UR10+0xa0], UR14 ;  /* 0x0000a00e0aff75b2 */ /* 0x0086700008000100 */
[----:B------:R3:W1:Y:S01]  /*0850*/  SYNCS.EXCH.64 URZ, [UR10+0xb8], UR8 ;  /* 0x0000b8080aff75b2 */ /* 0x0006620008000100 */
[----:B------:R3:W1:Y:S01]  /*0860*/  SYNCS.EXCH.64 URZ, [UR10+0xa8], UR14 ;  /* 0x0000a80e0aff75b2 */ /* 0x0006620008000100 */
[----:B------:R3:W1:Y:S01]  /*0870*/  SYNCS.EXCH.64 URZ, [UR10+0xc0], UR8 ;  /* 0x0000c0080aff75b2 */ /* 0x0006620008000100 */
[----:B------:R3:W1:Y:S01]  /*0880*/  SYNCS.EXCH.64 URZ, [UR10+0xb0], UR14 ;  /* 0x0000b00e0aff75b2 */ /* 0x0006620008000100 */
[----:B------:R3:W1:Y:S01]  /*0890*/  SYNCS.EXCH.64 URZ, [UR10+0xc8], UR8 ;  /* 0x0000c8080aff75b2 */ /* 0x0006620008000100 */
[----:B------:R-:W-:Y:S01]  /*08a0*/  NOP ;  /* 0x0000000000007918 */ /* 0x000fe20000000000 */
.L_x_11:
[----:B------:R-:W2:Y:S01]  /*08b0*/  SHFL.IDX PT, R0, R124, RZ, 0x1f ;  /* 0x00001fff7c007589 */ /* 0x000ea200000e0000 */
[----:B------:R-:W-:Y:S01]  /*08c0*/  NOP ;  /* 0x0000000000007918 */ /* 0x000fe20000000000 */
[----:B--2---:R-:W-:-:S13]  /*08d0*/  ISETP.NE.AND P1, PT, R0, 0x3, PT ;  /* 0x000000030000780c */ /* 0x004fda0003f25270 */
[----:B------:R-:W-:Y:S05]  /*08e0*/  @P1 BRA `(.L_x_12) ;  /* 0x00000000002c1947 */ /* 0x000fea0003800000 */
[----:B---3--:R-:W-:Y:S01]  /*08f0*/  UMOV UR9, 0x400 ;  /* 0x0000040000097882 */ /* 0x008fe20000000000 */
[----:B------:R-:W-:Y:S01]  /*0900*/  UMOV UR8, 0x20 ;  /* 0x0000002000087882 */ /* 0x000fe20000000000 */
[----:B------:R-:W-:Y:S02]  /*0910*/  ULEA UR9, UR4, UR9, 0x18 ;  /* 0x0000000904097291 */ /* 0x000fe4000f8ec0ff */
[----:B------:R-:W-:-:S04]  /*0920*/  UIADD3 UR10, UPT, UPT, -UR8, 0x100000, URZ ;  /* 0x00100000080a7890 */ /* 0x000fc8000fffe1ff */
[----:B------:R-:W-:Y:S02]  /*0930*/  USHF.L.U32 UR11, UR10, 0xb, URZ ;  /* 0x0000000b0a0b7899 */ /* 0x000fe400080006ff */
[----:B------:R-:W-:Y:S01]  /*0940*/  USHF.L.U32 UR10, UR10, 0x1, URZ ;  /* 0x000000010a0a7899 */ /* 0x000fe200080006ff */
[----:B------:R-:W-:Y:S01]  /*0950*/  ELECT P1, URZ, PT ;  /* 0x0000000000ff782f */ /* 0x000fe20003820000 */
[----:B------:R-:W2:Y:S10]  /*0960*/  FENCE.VIEW.ASYNC.S ;  /* 0x00000000000073c6 */ /* 0x000eb40000000000 */
[----:B--2---:R2:W3:Y:S01]  /*0970*/  SYNCS.EXCH.64 URZ, [UR9+0xd0], UR10 ;  /* 0x0000d00a09ff75b2 */ /* 0x0044e20008000100 */
[----:B------:R2:W1:Y:S01]  /*0980*/  SYNCS.EXCH.64 URZ, [UR9+0xd8], UR10 ;  /* 0x0000d80a09ff75b2 */ /* 0x0004620008000100 */
[----:B------:R-:W-:Y:S01]  /*0990*/  NOP ;  /* 0x0000000000007918 */ /* 0x000fe20000000000 */
.L_x_12:
[----:B------:R-:W4:Y:S01]  /*09a0*/  SHFL.IDX PT, R0, R124, RZ, 0x1f ;  /* 0x00001fff7c007589 */ /* 0x000f2200000e0000 */
[----:B------:R-:W-:Y:S01]  /*09b0*/  NOP ;  /* 0x0000000000007918 */ /* 0x000fe20000000000 */
[----:B----4-:R-:W-:-:S13]  /*09c0*/  ISETP.NE.AND P1, PT, R0, 0x4, PT ;  /* 0x000000040000780c */ /* 0x010fda0003f25270 */
[----:B------:R-:W-:Y:S05]  /*09d0*/  @P1 BRA `(.L_x_13) ;  /* 0x0000000000481947 */ /* 0x000fea0003800000 */
[----:B--23--:R-:W-:Y:S01]  /*09e0*/  UMOV UR10, 0x1a0 ;  /* 0x000001a0000a7882 */ /* 0x00cfe20000000000 */
[----:B------:R-:W-:Y:S01]  /*09f0*/  UMOV UR9, 0x400 ;  /* 0x0000040000097882 */ /* 0x000fe20000000000 */
[----:B------:R-:W-:Y:S01]  /*0a00*/  USEL UR10, UR10, 0x1e0, UP5 ;  /* 0x000001e00a0a7887 */ /* 0x000fe2000a800000 */
        /* <DEDUP_REMOVED lines=9> */
[----:B------:R-:W2:Y:S02]  /*0aa0*/  FENCE.VIEW.ASYNC.S ;  /* 0x00000000000073c6 */ /* 0x000ea40000000000 */
[----:B--2---:R4:W2:Y:S08]  /*0ab0*/  SYNCS.EXCH.64 URZ, [UR9+0xe0], UR14 ;  /* 0x0000e00e09ff75b2 */ /* 0x0048b00008000100 */
[----:B------:R4:W3:Y:S01]  /*0ac0*/  SYNCS.EXCH.64 URZ, [UR9+0xf0], UR10 ;  /* 0x0000f00a09ff75b2 */ /* 0x0008e20008000100 */
[----:B------:R4:W1:Y:S01]  /*0ad0*/  SYNCS.EXCH.64 URZ, [UR9+0xe8], UR14 ;  /* 0x0000e80e09ff75b2 */ /* 0x0008620008000100 */
[----:B------:R4:W1:Y:S02]  /*0ae0*/  SYNCS.EXCH.64 URZ, [UR9+0xf8], UR10 ;  /* 0x0000f80a09ff75b2 */ /* 0x0008640008000100 */
[----:B----4-:R-:W-:Y:S01]  /*0af0*/  NOP ;  /* 0x0000000000007918 */ /* 0x010fe20000000000 */
.L_x_13:
[----:B------:R-:W4:Y:S01]  /*0b00*/  SHFL.IDX PT, R0, R124, RZ, 0x1f ;  /* 0x00001fff7c007589 */ /* 0x000f2200000e0000 */
[----:B------:R-:W-:Y:S01]  /*0b10*/  NOP ;  /* 0x0000000000007918 */ /* 0x000fe20000000000 */
[----:B----4-:R-:W-:-:S13]  /*0b20*/  ISETP.NE.AND P1, PT, R0, 0x5, PT ;  /* 0x000000050000780c */ /* 0x010fda0003f25270 */
[----:B------:R-:W-:Y:S05]  /*0b30*/  @P1 BRA `(.L_x_14) ;  /* 0x0000000000541947 */ /* 0x000fea0003800000 */
[----:B--23--:R-:W-:Y:S01]  /*0b40*/  UMOV UR10, 0x400 ;  /* 0x00000400000a7882 */ /* 0x00cfe20000000000 */
        /* <DEDUP_REMOVED lines=14> */
[----:B------:R4:W1:Y:S01]  /*0c30*/  SYNCS.EXCH.64 URZ, [UR10+0x128], UR8 ;  /* 0x000128080aff75b2 */ /* 0x0008620008000100 */
[----:B------:R4:W1:Y:S01]  /*0c40*/  SYNCS.EXCH.64 URZ, [UR10+0x110], UR14 ;  /* 0x0001100e0aff75b2 */ /* 0x0008620008000100 */
[----:B------:R4:W1:Y:S01]  /*0c50*/  SYNCS.EXCH.64 URZ, [UR10+0x130], UR8 ;  /* 0x000130080aff75b2 */ /* 0x0008620008000100 */
[----:B------:R4:W1:Y:S01]  /*0c60*/  SYNCS.EXCH.64 URZ, [UR10+0x118], UR14 ;  /* 0x0001180e0aff75b2 */ /* 0x0008620008000100 */
[----:B------:R4:W1:Y:S02]  /*0c70*/  SYNCS.EXCH.64 URZ, [UR10+0x138], UR8 ;  /* 0x000138080aff75b2 */ /* 0x0008640008000100 */
[----:B----4-:R-:W-:Y:S01]  /*0c80*/  NOP ;  /* 0x0000000000007918 */ /* 0x010fe20000000000 */
.L_x_14:
[----:B------:R-:W4:Y:S01]  /*0c90*/  SHFL.IDX PT, R0, R124, RZ, 0x1f ;  /* 0x00001fff7c007589 */ /* 0x000f2200000e0000 */
[----:B------:R-:W-:Y:S01]  /*0ca0*/  ISETP.NE.OR P0, PT, RZ, UR7, !P0 ;  /* 0x00000007ff007c0c */ /* 0x000fe2000c705670 */
[----:B------:R-:W-:Y:S01]  /*0cb0*/  NOP ;  /* 0x0000000000007918 */ /* 0x000fe20000000000 */
[----:B----4-:R-:W-:-:S13]  /*0cc0*/  ISETP.NE.AND P1, PT, R0, 0x3, PT ;  /* 0x000000030000780c */ /* 0x010fda0003f25270 */
[----:B------:R-:W-:Y:S05]  /*0cd0*/  @P1 BRA `(.L_x_15) ;  /* 0x0000000000341947 */ /* 0x000fea0003800000 */
[----:B--23--:R-:W-:Y:S01]  /*0ce0*/  UMOV UR9, 0x400 ;  /* 0x0000040000097882 */ /* 0x00cfe20000000000 */
[----:B------:R-:W-:Y:S01]  /*0cf0*/  UMOV UR8, 0x20 ;  /* 0x0000002000087882 */ /* 0x000fe20000000000 */
[----:B------:R-:W-:Y:S02]  /*0d00*/  ULEA UR9, UR4, UR9, 0x18 ;  /* 0x0000000904097291 */ /* 0x000fe4000f8ec0ff */
[----:B------:R-:W-:-:S04]  /*0d10*/  UIADD3 UR10, UPT, UPT, -UR8, 0x100000, URZ ;  /* 0x00100000080a7890 */ /* 0x000fc8000fffe1ff */
[----:B------:R-:W-:Y:S02]  /*0d20*/  USHF.L.U32 UR11, UR10, 0xb, URZ ;  /* 0x0000000b0a0b7899 */ /* 0x000fe400080006ff */
[----:B------:R-:W-:Y:S01]  /*0d30*/  USHF.L.U32 UR10, UR10, 0x1, URZ ;  /* 0x000000010a0a7899 */ /* 0x000fe200080006ff */
[----:B------:R-:W-:Y:S01]  /*0d40*/  ELECT P1, URZ, PT ;  /* 0x0000000000ff782f */ /* 0x000fe20003820000 */
[----:B------:R-:W2:Y:S10]  /*0d50*/  FENCE.VIEW.ASYNC.S ;  /* 0x00000000000073c6 */ /* 0x000eb40000000000 */
[----:B--2---:R4:W2:Y:S01]  /*0d60*/  SYNCS.EXCH.64 URZ, [UR9+0x140], UR10 ;  /* 0x0001400a09ff75b2 */ /* 0x0048a20008000100 */
[----:B------:R4:W3:Y:S01]  /*0d70*/  SYNCS.EXCH.64 URZ, [UR9+0x150], UR10 ;  /* 0x0001500a09ff75b2 */ /* 0x0008e20008000100 */
[----:B------:R4:W1:Y:S01]  /*0d80*/  SYNCS.EXCH.64 URZ, [UR9+0x148], UR10 ;  /* 0x0001480a09ff75b2 */ /* 0x0008620008000100 */
[----:B------:R4:W1:Y:S02]  /*0d90*/  SYNCS.EXCH.64 URZ, [UR9+0x158], UR10 ;  /* 0x0001580a09ff75b2 */ /* 0x0008640008000100 */
[----:B----4-:R-:W-:Y:S01]  /*0da0*/  NOP ;  /* 0x0000000000007918 */ /* 0x010fe20000000000 */
.L_x_15:
[----:B------:R-:W-:Y:S01]  /*0db0*/  VOTEU.ALL UP1, P0 ;  /* 0x0000000000ff7886 */ /* 0x000fe20000020000 */
[----:B--23--:R-:W2:Y:S01]  /*0dc0*/  LDCU UR9, c[0x0][0x36c] ;  /* 0x00006d80ff0977ac */ /* 0x00cea20008000800 */
[----:B------:R-:W-:Y:S01]  /*0dd0*/  NOP ;  /* 0x0000000000007918 */ /* 0x000fe20000000000 */
[----:B------:R-:W-:Y:S01]  /*0de0*/  LOP3.LUT R10, R121, 0x1f, RZ, 0xc0, !PT ;  /* 0x0000001f790a7812 */ /* 0x000fe200078ec0ff */
[----:B------:R-:W-:Y:S01]  /*0df0*/  UMOV UR10, 0x20 ;  /* 0x00000020000a7882 */ /* 0x000fe20000000000 */
[----:B------:R-:W-:Y:S01]  /*0e00*/  @!UP1 UMOV UR8, 0x400 ;  /* 0x0000040000089882 */ /* 0x000fe20000000000 */
[----:B------:R-:W-:-:S04]  /*0e10*/  @!UP1 UIADD3 UR10, UPT, UPT, -UR10, 0x100000, URZ ;  /* 0x001000000a0a9890 */ /* 0x000fc8000fffe1ff */
[----:B------:R-:W-:Y:S02]  /*0e20*/  @!UP1 USHF.L.U32 UR11, UR10, 0xb, URZ ;  /* 0x0000000b0a0b9899 */ /* 0x000fe400080006ff */
[----:B------:R-:W-:Y:S02]  /*0e30*/  @!UP1 USHF.L.U32 UR10, UR10, 0x1, URZ ;  /* 0x000000010a0a9899 */ /* 0x000fe400080006ff */
[----:B------:R-:W-:Y:S01]  /*0e40*/  @!UP1 ULEA UR8, UR4, UR8, 0x18 ;  /* 0x0000000804089291 */ /* 0x000fe2000f8ec0ff */
[----:B------:R-:W-:Y:S01]  /*0e50*/  VOTEU.ALL UP1, P0 ;  /* 0x0000000000ff7886 */ /* 0x000fe20000020000 */
[----:B------:R-:W-:Y:S01]  /*0e60*/  UISETP.NE.AND UP4, UPT, UR7, URZ, UPT ;  /* 0x000000ff0700728c */ /* 0x000fe2000bf85270 */
[----:B------:R-:W3:Y:S09]  /*0e70*/  FENCE.VIEW.ASYNC.S ;  /* 0x00000000000073c6 */ /* 0x000ef20000000000 */
[----:B---3--:R3:W4:Y:S01]  /*0e80*/  @!UP1 SYNCS.EXCH.64 URZ, [UR8+0x160], UR10 ;  /* 0x0001600a08ff95b2 */ /* 0x0087220008000100 */
[----:B--2---:R-:W-:-:S09]  /*0e90*/  UISETP.EQ.U32.AND UP1, UPT, UR9, 0x1, UPT ;  /* 0x000000010900788c */ /* 0x004fd2000bf22070 */
[----:B------:R-:W-:Y:S05]  /*0ea0*/  BRA.U !UP1, `(.L_x_16) ;  /* 0x0000000109087547 */ /* 0x000fea000b800000 */
[----:B-1--4-:R-:W-:Y:S01]  /*0eb0*/  UCGABAR_ARV ;  /* 0x00000000000079c7 */ /* 0x012fe20008000000 */
[----:B------:R-:W-:Y:S05]  /*0ec0*/  BRA `(.L_x_17) ;  /* 0x0000000000047947 */ /* 0x000fea0003800000 */
.L_x_16:
[----:B-1--4-:R-:W-:Y:S01]  /*0ed0*/  NOP ;  /* 0x0000000000007918 */ /* 0x012fe20000000000 */
.L_x_17:
[----:B------:R-:W1:Y:S01]  /*0ee0*/  S2R R23, SR_CTAID.Y ;  /* 0x0000000000177919 */ /* 0x000e620000002600 */
[----:B------:R-:W-:-:S05]  /*0ef0*/  CS2R.32 R83, SR_CgaSize ;  /* 0x0000000000537805 */ /* 0x000fca0000008a00 */
[----:B------:R-:W-:-:S05]  /*0f00*/  IMAD R83, R83, -0xa0, RZ ;  /* 0xffffff6053537824 */ /* 0x000fca00078e02ff */
[----:B---3--:R-:W-:-:S14]  /*0f10*/  R2UR UR8, R83 ;  /* 0x00000000530872ca */ /* 0x008fdc00000e0000 */
[----:B------:R-:W2:Y:S01]  /*0f20*/  LDCU UR8, c[0x0][UR8+0x2b4] ;  /* 0x00005680080877ac */ /* 0x000ea20008000800 */
[----:B------:R-:W-:-:S05]  /*0f30*/  CS2R.32 R0, SR_CgaSize ;  /* 0x0000000000007805 */ /* 0x000fca0000008a00 */
[----:B------:R-:W-:-:S06]  /*0f40*/  IMAD R0, R0, -0xa0, RZ ;  /* 0xffffff6000007824 */ /* 0x000fcc00078e02ff */
[----:B------:R-:W3:Y:S01]  /*0f50*/  LDC R0, c[0x0][R0+0x2a4] ;  /* 0x0000a90000007b82 */ /* 0x000ee20000000800 */
[----:B------:R-:W-:Y:S01]  /*0f60*/  PRMT R8, RZ, 0x7610, R8 ;  /* 0x00007610ff087816 */ /* 0x000fe20000000008 */
[----:B------:R-:W4:Y:S01]  /*0f70*/  S2R R9, SR_CTAID.X ;  /* 0x0000000000097919 */ /* 0x000f220000002500 */
[----:B------:R-:W-:-:S05]  /*0f80*/  CS2R.32 R83, SR_CgaSize ;  /* 0x0000000000537805 */ /* 0x000fca0000008a00 */
[----:B------:R-:W-:-:S05]  /*0f90*/  IMAD R83, R83, -0xa0, RZ ;  /* 0xffffff6053537824 */ /* 0x000fca00078e02ff */
[----:B------:R-:W-:-:S14]  /*0fa0*/  R2UR UR9, R83 ;  /* 0x00000000530972ca */ /* 0x000fdc00000e0000 */
[----:B------:R-:W3:Y:S01]  /*0fb0*/  LDCU UR9, c[0x0][UR9+0x2b0] ;  /* 0x00005600090977ac */ /* 0x000ee20008000800 */
[----:B------:R-:W-:Y:S01]  /*0fc0*/  UISETP.NE.AND UP2, UPT, UR7, 0x2, UPT ;  /* 0x000000020700788c */ /* 0x000fe2000bf45270 */
[----:B------:R-:W2:Y:S01]  /*0fd0*/  LDC R11, c[0x0][0xb24] ;  /* 0x0002c900ff0b7b82 */ /* 0x000ea20000000800 */
[----:B------:R-:W-:-:S05]  /*0fe0*/  CS2R.32 R2, SR_CgaSize ;  /* 0x0000000000027805 */ /* 0x000fca0000008a00 */
[----:B------:R-:W-:-:S06]  /*0ff0*/  IMAD R2, R2, -0xa0, RZ ;  /* 0xffffff6002027824 */ /* 0x000fcc00078e02ff */
[----:B------:R-:W3:Y:S08]  /*1000*/  LDC R2, c[0x0][R2+0x2a0] ;  /* 0x0000a80002027b82 */ /* 0x000ef00000000800 */
[----:B------:R-:W3:Y:S01]  /*1010*/  LDC R36, c[0x0][0xb24] ;  /* 0x0002c900ff247b82 */ /* 0x000ee20000000800 */
[----:B-1----:R-:W-:-:S07]  /*1020*/  I2FP.F32.U32 R82, R23 ;  /* 0x0000001700527245 */ /* 0x002fce0000201000 */
[----:B------:R-:W1:Y:S01]  /*1030*/  S2UR UR36, SR_CTAID.Z ;  /* 0x00000000002479c3 */ /* 0x000e620000002700 */
[----:B--2---:R-:W-:Y:S01]  /*1040*/  ISETP.GE.AND P0, PT, R11, 0x1, PT ;  /* 0x000000010b00780c */ /* 0x004fe20003f06270 */
[----:B----4-:R-:W-:Y:S01]  /*1050*/  IMAD.MOV.U32 R22, RZ, RZ, R9 ;  /* 0x000000ffff167224 */ /* 0x010fe200078e0009 */
[----:B------:R-:W-:Y:S01]  /*1060*/  I2FP.F32.U32 R83, R9 ;  /* 0x0000000900537245 */ /* 0x000fe20000201000 */
[----:B------:R-:W-:Y:S01]  /*1070*/  FMUL R82, R82, UR8 ;  /* 0x0000000852527c20 */ /* 0x000fe20008400000 */
[----:B------:R-:W2:Y:S03]  /*1080*/  LDCU UR8, c[0x0][0xb30] ;  /* 0x00016600ff0877ac */ /* 0x000ea60008000800 */
[----:B---3--:R-:W-:Y:S02]  /*1090*/  FMUL R83, R83, UR9 ;  /* 0x0000000953537c20 */ /* 0x008fe40008400000 */
[----:B------:R-:W3:Y:S08]  /*10a0*/  F2I.U32.TRUNC.NTZ R82, R82 ;  /* 0x0000005200527305 */ /* 0x000ef0000020f000 */
[----:B------:R-:W4:Y:S01]  /*10b0*/  F2I.U32.TRUNC.NTZ R83, R83 ;  /* 0x0000005300537305 */ /* 0x000f22000020f000 */
[----:B--2---:R-:W-:Y:S01]  /*10c0*/  UISETP.NE.AND UP3, UPT, UR8, 0x1, UPT ;  /* 0x000000010800788c */ /* 0x004fe2000bf65270 */
[----:B---3--:R-:W-:-:S05]  /*10d0*/  IADD3 R82, PT, PT, -R82, RZ, RZ ;  /* 0x000000ff52527210 */ /* 0x008fca0007ffe1ff */
[----:B------:R-:W-:Y:S01]  /*10e0*/  IMAD R82, R0, R82, R23 ;  /* 0x0000005200527224 */ /* 0x000fe200078e0217 */
[----:B------:R-:W-:Y:S01]  /*10f0*/  PRMT R0, RZ, 0x7610, R0 ;  /* 0x00007610ff007816 */ /* 0x000fe20000000000 */
[----:B----4-:R-:W-:-:S04]  /*1100*/  IMAD.MOV R83, RZ, RZ, -R83 ;  /* 0x000000ffff537224 */ /* 0x010fc800078e0a53 */
[----:B------:R-:W-:Y:S01]  /*1110*/  IMAD R83, R2, R83, R9 ;  /* 0x0000005302537224 */ /* 0x000fe200078e0209 */
[----:B-1----:R-:W-:Y:S06]  /*1120*/  BRA.U UP4, `(.L_x_18) ;  /* 0x0000000104247547 */ /* 0x002fec000b800000 */
[----:B------:R-:W-:Y:S01]  /*1130*/  ISETP.NE.AND P1, PT, R82, RZ, PT ;  /* 0x000000ff5200720c */ /* 0x000fe20003f25270 */
[----:B------:R-:W-:Y:S01]  /*1140*/  IMAD.MOV.U32 R0, RZ, RZ, 0x3 ;  /* 0x00000003ff007424 */ /* 0x000fe200078e00ff */
[C---:B------:R-:W-:Y:S02]  /*1150*/  LOP3.LUT R2, R83.reuse, 0xfffffffe, RZ, 0xc0, !PT ;  /* 0xfffffffe53027812 */ /* 0x040fe400078ec0ff */
[----:B------:R-:W-:Y:S02]  /*1160*/  ISETP.LT.U32.OR P1, PT, R83, 0x2, !P1 ;  /* 0x000000025300780c */ /* 0x000fe40004f21470 */
[----:B------:R-:W-:Y:S02]  /*1170*/  SHF.L.U32 R0, R0, R2, RZ ;  /* 0x0000000200007219 */ /* 0x000fe400000006ff */
[----:B------:R-:W-:Y:S02]  /*1180*/  SEL R4, RZ, 0x1, !P1 ;  /* 0x00000001ff047807 */ /* 0x000fe40004800000 */
[----:B------:R-:W-:-:S05]  /*1190*/  SEL R3, RZ, 0x2, !P1 ;  /* 0x00000002ff037807 */ /* 0x000fca0004800000 */
[----:B------:R-:W-:-:S05]  /*11a0*/  IMAD.IADD R3, R4, 0x1, R3 ;  /* 0x0000000104037824 */ /* 0x000fca00078e0203 */
[----:B------:R-:W-:Y:S02]  /*11b0*/  PRMT R8, R3, 0x7610, R8 ;  /* 0x0000761003087816 */ /* 0x000fe40000000008 */
.L_x_18:
[----:B------:R-:W-:Y:S05]  /*11c0*/  @!P0 BRA `(.L_x_19) ;  /* 0x0000000000b88947 */ /* 0x000fea0003800000 */
[----:B------:R-:W1:Y:S01]  /*11d0*/  LDC.64 R4, c[0x0][0xb18] ;  /* 0x0002c600ff047b82 */ /* 0x000e620000000a00 */
[----:B------:R-:W-:-:S07]  /*11e0*/  ISETP.NE.AND P0, PT, R11, 0x1, PT ;  /* 0x000000010b00780c */ /* 0x000fce0003f05270 */
[----:B------:R-:W2:Y:S08]  /*11f0*/  LDC R22, c[0x0][0xb0c] ;  /* 0x0002c300ff167b82 */ /* 0x000eb00000000800 */
[----:B------:R-:W3:Y:S08]  /*1200*/  LDC R14, c[0x0][0x370] ;  /* 0x0000dc00ff0e7b82 */ /* 0x000ef00000000800 */
[----:B------:R-:W4:Y:S01]  /*1210*/  LDC R13, c[0x0][0x374] ;  /* 0x0000dd00ff0d7b82 */ /* 0x000f220000000800 */
[----:B-1----:R-:W-:-:S07]  /*1220*/  ISETP.NE.AND P1, PT, R4, 0x1, PT ;  /* 0x000000010400780c */ /* 0x002fce0003f25270 */
[----:B------:R-:W3:Y:S01]  /*1230*/  LDC.64 R6, c[0x0][0xb10] ;  /* 0x0002c400ff067b82 */ /* 0x000ee20000000a00 */
[----:B--2---:R-:W-:-:S07]  /*1240*/  ISETP.NE.AND P2, PT, R22, 0x1, PT ;  /* 0x000000011600780c */ /* 0x004fce0003f45270 */
[----:B------:R-:W1:Y:S08]  /*1250*/  LDC R12, c[0x0][0xb20] ;  /* 0x0002c800ff0c7b82 */ /* 0x000e700000000800 */
[----:B------:R-:W2:Y:S01]  /*1260*/  LDC.64 R2, c[0x0][0xb28] ;  /* 0x0002ca00ff027b82 */ /* 0x000ea20000000a00 */
[----:B----4-:R-:W-:-:S04]  /*1270*/  IMAD.HI.U32 R15, R13, R5, RZ ;  /* 0x000000050d0f7227 */ /* 0x010fc800078e00ff */
[----:B------:R-:W-:-:S04]  /*1280*/  IMAD.HI.U32 R5, R23, R5, RZ ;  /* 0x0000000517057227 */ /* 0x000fc800078e00ff */
[----:B---3--:R-:W-:-:S05]  /*1290*/  IMAD.HI.U32 R16, R14, R6, RZ ;  /* 0x000000060e107227 */ /* 0x008fca00078e00ff */
[-C--:B------:R-:W-:Y:S01]  /*12a0*/  @P2 SHF.R.U32.HI R14, RZ, R7.reuse, R16 ;  /* 0x00000007ff0e2219 */ /* 0x080fe20000011610 */
[----:B------:R-:W-:Y:S01]  /*12b0*/  IMAD.HI.U32 R16, R9, R6, RZ ;  /* 0x0000000609107227 */ /* 0x000fe200078e00ff */
[-C--:B-1----:R-:W-:Y:S02]  /*12c0*/  @P1 SHF.R.U32.HI R13, RZ, R12.reuse, R15 ;  /* 0x0000000cff0d1219 */ /* 0x082fe4000001160f */
[----:B------:R-:W-:Y:S02]  /*12d0*/  SHF.R.U32.HI R5, RZ, R12, R5 ;  /* 0x0000000cff057219 */ /* 0x000fe40000011605 */
[----:B------:R-:W-:Y:S02]  /*12e0*/  SHF.R.U32.HI R16, RZ, R7, R16 ;  /* 0x00000007ff107219 */ /* 0x000fe40000011610 */
[----:B------:R-:W-:Y:S01]  /*12f0*/  SEL R5, R23, R5, !P1 ;  /* 0x0000000517057207 */ /* 0x000fe20004800000 */
[----:B--2---:R-:W-:Y:S01]  /*1300*/  IMAD.HI.U32 R15, R13, R2, RZ ;  /* 0x000000020d0f7227 */ /* 0x004fe200078e00ff */
[----:B------:R-:W-:-:S03]  /*1310*/  SEL R16, R9, R16, !P2 ;  /* 0x0000001009107207 */ /* 0x000fc60005000000 */
[----:B------:R-:W-:Y:S01]  /*1320*/  IMAD.HI.U32 R6, R14, R2, RZ ;  /* 0x000000020e067227 */ /* 0x000fe200078e00ff */
[----:B------:R-:W-:-:S04]  /*1330*/  @P0 SHF.R.U32.HI R13, RZ, R3, R15 ;  /* 0x00000003ff0d0219 */ /* 0x000fc8000001160f */
[----:B------:R-:W-:Y:S01]  /*1340*/  @P0 SHF.R.U32.HI R14, RZ, R3, R6 ;  /* 0x00000003ff0e0219 */ /* 0x000fe20000011606 */
[----:B------:R-:W-:-:S04]  /*1350*/  IMAD R13, R13, R11, RZ ;  /* 0x0000000b0d0d7224 */ /* 0x000fc800078e02ff */
[----:B------:R-:W-:Y:S01]  /*1360*/  IMAD R6, R14, R11, RZ ;  /* 0x0000000b0e067224 */ /* 0x000fe200078e02ff */
[----:B------:R-:W-:-:S04]  /*1370*/  ISETP.GE.AND P1, PT, R5, R13, PT ;  /* 0x0000000d0500720c */ /* 0x000fc80003f26270 */
[----:B------:R-:W-:Y:S01]  /*1380*/  ISETP.GE.OR P1, PT, R16, R6, P1 ;  /* 0x000000061000720c */ /* 0x000fe20000f26670 */
[----:B------:R-:W-:-:S05]  /*1390*/  IMAD.HI.U32 R6, R5, R2, RZ ;  /* 0x0000000205067227 */ /* 0x000fca00078e00ff */
[----:B------:R-:W-:-:S04]  /*13a0*/  SHF.R.U32.HI R6, RZ, R3, R6 ;  /* 0x00000003ff067219 */ /* 0x000fc80000011606 */
[----:B------:R-:W-:-:S03]  /*13b0*/  SEL R6, R5, R6, !P0 ;  /* 0x0000000605067207 */ /* 0x000fc60004000000 */
[----:B------:R-:W-:Y:S01]  /*13c0*/  @!P1 IMAD.HI.U32 R7, R16, R2, RZ ;  /* 0x0000000210079227 */ /* 0x000fe200078e00ff */
[----:B------:R-:W-:-:S04]  /*13d0*/  IADD3 R2, PT, PT, -R6, RZ, RZ ;  /* 0x000000ff06027210 */ /* 0x000fc80007ffe1ff */
[----:B------:R-:W-:Y:S01]  /*13e0*/  @!P1 SHF.R.U32.HI R3, RZ, R3, R7 ;  /* 0x00000003ff039219 */ /* 0x000fe20000011607 */
[----:B------:R-:W-:Y:S01]  /*13f0*/  IMAD R2, R11, R2, R5 ;  /* 0x000000020b027224 */ /* 0x000fe200078e0205 */
[----:B------:R-:W-:Y:S02]  /*1400*/  IADD3 R7, PT, PT, -R5, RZ, RZ ;  /* 0x000000ff05077210 */ /* 0x000fe40007ffe1ff */
[----:B------:R-:W-:-:S03]  /*1410*/  @!P1 SEL R3, R16, R3, !P0 ;  /* 0x0000000310039207 */ /* 0x000fc60004000000 */
[----:B------:R-:W-:Y:S02]  /*1420*/  IMAD R7, R4, R7, R23 ;  /* 0x0000000704077224 */ /* 0x000fe400078e0217 */
[--C-:B------:R-:W-:Y:S02]  /*1430*/  @!P1 IMAD.IADD R6, R6, 0x1, -R3.reuse ;  /* 0x0000000106069824 */ /* 0x100fe400078e0a03 */
[----:B------:R-:W-:Y:S01]  /*1440*/  @!P1 IMAD R3, R2, R14, R3 ;  /* 0x0000000e02039224 */ /* 0x000fe200078e0203 */
[----:B------:R-:W-:Y:S01]  /*1450*/  IADD3 R2, PT, PT, -R16, RZ, RZ ;  /* 0x000000ff10027210 */ /* 0x000fe20007ffe1ff */
[----:B------:R-:W-:Y:S02]  /*1460*/  @!P1 IMAD R5, R6, R11, R16 ;  /* 0x0000000b06059224 */ /* 0x000fe400078e0210 */
[----:B------:R-:W-:Y:S02]  /*1470*/  @!P1 IMAD.MOV.U32 R16, RZ, RZ, R3 ;  /* 0x000000ffff109224 */ /* 0x000fe400078e0003 */
[----:B------:R-:W-:-:S02]  /*1480*/  IMAD R2, R22, R2, R9 ;  /* 0x0000000216027224 */ /* 0x000fc400078e0209 */
[----:B------:R-:W-:Y:S02]  /*1490*/  IMAD R23, R5, R4, R7 ;  /* 0x0000000405177224 */ /* 0x000fe400078e0207 */
[----:B------:R-:W-:Y:S02]  /*14a0*/  IMAD R22, R16, R22, R2 ;  /* 0x0000001610167224 */ /* 0x000fe400078e0202 */
.L_x_19:
[----:B------:R-:W-:Y:S05]  /*14b0*/  BRA.U UP3, `(.L_x_20) ;  /* 0x0000000103407547 */ /* 0x000fea000b800000 */
[----:B------:R-:W1:Y:S08]  /*14c0*/  LDC.64 R4, c[0x0][0xb10] ;  /* 0x0002c400ff047b82 */ /* 0x000e700000000a00 */
[----:B------:R-:W2:Y:S08]  /*14d0*/  LDC.64 R2, c[0x0][0xb18] ;  /* 0x0002c600ff027b82 */ /* 0x000eb00000000a00 */
[----:B------:R-:W3:Y:S08]  /*14e0*/  LDC R6, c[0x0][0xb20] ;  /* 0x0002c800ff067b82 */ /* 0x000ef00000000800 */
[----:B------:R-:W4:Y:S01]  /*14f0*/  LDC R7, c[0x0][0xb0c] ;  /* 0x0002c300ff077b82 */ /* 0x000f220000000800 */
[----:B-1----:R-:W-:-:S05]  /*1500*/  IMAD.HI.U32 R4, R22, R4, RZ ;  /* 0x0000000416047227 */ /* 0x002fca00078e00ff */
[----:B------:R-:W-:Y:S01]  /*1510*/  SHF.R.U32.HI R4, RZ, R5, R4 ;  /* 0x00000005ff047219 */ /* 0x000fe20000011604 */
[----:B--2---:R-:W-:Y:S01]  /*1520*/  IMAD.HI.U32 R3, R23, R3, RZ ;  /* 0x0000000317037227 */ /* 0x004fe200078e00ff */
[----:B------:R-:W-:-:S04]  /*1530*/  ISETP.NE.AND P0, PT, R2, 0x1, PT ;  /* 0x000000010200780c */ /* 0x000fc80003f05270 */
[----:B---3--:R-:W-:-:S04]  /*1540*/  SHF.R.U32.HI R3, RZ, R6, R3 ;  /* 0x00000006ff037219 */ /* 0x008fc80000011603 */
[----:B------:R-:W-:Y:S02]  /*1550*/  SEL R3, R23, R3, !P0 ;  /* 0x0000000317037207 */ /* 0x000fe40004000000 */
[----:B----4-:R-:W-:-:S04]  /*1560*/  ISETP.NE.AND P1, PT, R7, 0x1, PT ;  /* 0x000000010700780c */ /* 0x010fc80003f25270 */
[----:B------:R-:W-:-:S05]  /*1570*/  SEL R5, R22, R4, !P1 ;  /* 0x0000000416057207 */ /* 0x000fca0004800000 */
[----:B------:R-:W-:Y:S02]  /*1580*/  IMAD.IADD R4, R3, 0x1, -R5 ;  /* 0x0000000103047824 */ /* 0x000fe400078e0a05 */
[----:B------:R-:W-:Y:S02]  /*1590*/  IMAD.IADD R3, R5, 0x1, -R3 ;  /* 0x0000000105037824 */ /* 0x000fe400078e0a03 */
[----:B------:R-:W-:Y:S02]  /*15a0*/  IMAD R22, R4, R7, R22 ;  /* 0x0000000704167224 */ /* 0x000fe400078e0216 */
[----:B------:R-:W-:Y:S02]  /*15b0*/  IMAD R23, R3, R2, R23 ;  /* 0x0000000203177224 */ /* 0x000fe400078e0217 */
.L_x_20:
[----:B------:R-:W-:Y:S05]  /*15c0*/  BRA.U !UP1, `(.L_x_21) ;  /* 0x00000001090c7547 */ /* 0x000fea000b800000 */
[----:B------:R-:W-:Y:S01]  /*15d0*/  UCGABAR_WAIT ;  /* 0x0000000000007dc7 */ /* 0x000fe20008000000 */
[----:B------:R-:W-:Y:S01]  /*15e0*/  CCTL.IVALL ;  /* 0x00000000ff00798f */ /* 0x000fe20002000000 */
[----:B------:R-:W-:Y:S05]  /*15f0*/  BRA `(.L_x_22) ;  /* 0x0000000000047947 */ /* 0x000fea0003800000 */
.L_x_21:
[----:B------:R-:W-:Y:S06]  /*1600*/  BAR.SYNC.DEFER_BLOCKING 0x0 ;  /* 0x0000000000007b1d */ /* 0x000fec0000010000 */
.L_x_22:
[----:B------:R-:W-:Y:S05]  /*1610*/  BRA.U UP2, `(.L_x_23) ;  /* 0x0000001502887547 */ /* 0x000fea000b800000 */
[----:B------:R-:W1:Y:S01]  /*1620*/  LDCU UR21, c[0x0][0x38c] ;  /* 0x00007180ff1577ac */ /* 0x000e620008000800 */
[----:B------:R-:W2:Y:S01]  /*1630*/  LDC R8, c[0x0][0x370] ;  /* 0x0000dc00ff087b82 */ /* 0x000ea20000000800 */
[C---:B------:R-:W-:Y:S02]  /*1640*/  IMAD.SHL.U32 R17, R9.reuse, 0x20, RZ ;  /* 0x0000002009117824 */ /* 0x040fe400078e00ff */
[----:B------:R-:W-:Y:S01]  /*1650*/  HFMA2 R15, -RZ, RZ, 0, 5.9604644775390625e-08 ;  /* 0x00000001ff0f7431 */ /* 0x000fe200000001ff */
[----:B------:R-:W-:Y:S01]  /*1660*/  UISETP.NE.AND UP1, UPT, UR7, URZ, UPT ;  /* 0x000000ff0700728c */ /* 0x000fe2000bf25270 */
[----:B------:R-:W-:Y:S01]  /*1670*/  ISETP.NE.AND P4, PT, R10, RZ, P5 ;  /* 0x000000ff0a00720c */ /* 0x000fe20002f85270 */
[----:B------:R-:W-:Y:S01]  /*1680*/  IMAD.SHL.U32 R16, R9, 0x80, RZ ;  /* 0x0000008009107824 */ /* 0x000fe200078e00ff */
[----:B------:R-:W-:Y:S01]  /*1690*/  CS2R R12, SRZ ;  /* 0x00000000000c7805 */ /* 0x000fe2000001ff00 */
[----:B------:R-:W-:Y:S01]  /*16a0*/  IMAD.MOV.U32 R14, RZ, RZ, RZ ;  /* 0x000000ffff0e7224 */ /* 0x000fe200078e00ff */
[----:B------:R-:W3:Y:S01]  /*16b0*/  LDC R0, c[0x0][0x374] ;  /* 0x0000dd00ff007b82 */ /* 0x000ee20000000800 */
[----:B------:R-:W-:Y:S01]  /*16c0*/  MOV R11, 0x1 ;  /* 0x00000001000b7802 */ /* 0x000fe20000000f00 */
[----:B------:R-:W4:Y:S01]  /*16d0*/  LDCU.64 UR24, c[0x0][0x348] ;  /* 0x00006900ff1877ac */ /* 0x000f220008000a00 */
[----:B------:R-:W-:Y:S01]  /*16e0*/  LOP3.LUT R17, R17, 0x20, RZ, 0xc0, !PT ;  /* 0x0000002011117812 */ /* 0x000fe200078ec0ff */
[----:B------:R-:W-:Y:S01]  /*16f0*/  USEL UR13, UR13, 0x2, UP1 ;  /* 0x000000020d0d7887 */ /* 0x000fe20008800000 */
[----:B------:R-:W-:Y:S01]  /*1700*/  UMOV UR14, URZ ;  /* 0x000000ff000e7c82 */ /* 0x000fe20008000000 */
[----:B-1----:R-:W-:-:S04]  /*1710*/  UIADD3 UR5, UPT, UPT, UR21, 0x3f, URZ ;  /* 0x0000003f15057890 */ /* 0x002fc8000fffe0ff */
[----:B------:R-:W-:-:S04]  /*1720*/  USHF.R.S32.HI UR23, URZ, 0x1f, UR5 ;  /* 0x0000001fff177899 */ /* 0x000fc80008011405 */
[----:B------:R-:W-:Y:S02]  /*1730*/  ULEA.HI UR23, UR23, UR5, URZ, 0x6 ;  /* 0x0000000517177291 */ /* 0x000fe4000f8f30ff */
[----:B------:R-:W-:Y:S02]  /*1740*/  UIADD3 UR5, UPT, UPT, UR21, -0x1, URZ ;  /* 0xffffffff15057890 */ /* 0x000fe4000fffe0ff */
[----:B------:R-:W-:Y:S02]  /*1750*/  USHF.R.S32.HI UR23, URZ, 0x6, UR23 ;  /* 0x00000006ff177899 */ /* 0x000fe40008011417 */
[----:B------:R-:W-:Y:S02]  /*1760*/  UISETP.GE.U32.AND UP2, UPT, UR5, -0x7f, UPT ;  /* 0xffffff810500788c */ /* 0x000fe4000bf46070 */
[----:B------:R-:W-:Y:S02]  /*1770*/  UISETP.LT.U32.AND UP0, UPT, UR23, 0xa, UPT ;  /* 0x0000000a1700788c */ /* 0x000fe4000bf01070 */
[----:B------:R-:W-:-:S02]  /*1780*/  UIADD3 UR21, UPT, UPT, UR21, 0x7e, URZ ;  /* 0x0000007e15157890 */ /* 0x000fc4000fffe0ff */
[----:B------:R-:W-:-:S04]  /*1790*/  USEL UR22, UR23, 0xa, UP0 ;  /* 0x0000000a17167887 */ /* 0x000fc80008000000 */
[----:B------:R-:W-:Y:S02]  /*17a0*/  UIADD3 UR7, UPT, UPT, UR22, -0x1, URZ ;  /* 0xffffffff16077890 */ /* 0x000fe4000fffe0ff */
[----:B------:R-:W-:Y:S02]  /*17b0*/  @UP2 UIADD3 UR7, UPT, UPT, UR22, URZ, URZ ;  /* 0x000000ff16072290 */ /* 0x000fe4000fffe0ff */
[----:B------:R-:W-:Y:S02]  /*17c0*/  UIADD3 UR15, UPT, UPT, UR23, -UR22, URZ ;  /* 0x80000016170f7290 */ /* 0x000fe4000fffe0ff */
[----:B------:R-:W-:Y:S02]  /*17d0*/  UIADD3 UR6, UPT, UPT, UR7, 0x1, URZ ;  /* 0x0000000107067890 */ /* 0x000fe4000fffe0ff */
[----:B--2-4-:R-:W-:-:S12]  /*17e0*/  UIADD3 UR7, UPT, UPT, -UR7, URZ, URZ ;  /* 0x000000ff07077290 */ /* 0x014fd8000fffe1ff */
.L_x_43:
[----:B------:R-:W-:Y:S01]  /*17f0*/  UISETP.NE.AND UP0, UPT, UR4, URZ, UPT ;  /* 0x000000ff0400728c */ /* 0x000fe2000bf05270 */
[----:B------:R-:W1:Y:S08]  /*1800*/  S2UR UR4, SR_CgaCtaId ;  /* 0x00000000000479c3 */ /* 0x000e700000008800 */
[----:B------:R-:W-:Y:S05]  /*1810*/  BRA.U UP0, `(.L_x_24) ;  /* 0x0000000100347547 */ /* 0x000fea000b800000 */
[----:B------:R-:W2:Y:S01]  /*1820*/  S2R R2, SR_CgaCtaId ;  /* 0x0000000000027919 */ /* 0x000ea20000008800 */
[----:B------:R-:W-:-:S04]  /*1830*/  MOV R3, 0x400 ;  /* 0x0000040000037802 */ /* 0x000fc80000000f00 */
[----:B--2---:R-:W-:Y:S02]  /*1840*/  LEA R2, R2, R3, 0x18 ;  /* 0x0000000302027211 */ /* 0x004fe400078ec0ff */
[----:B------:R-:W-:-:S03]  /*1850*/  SHF.L.U32 R3, R11, 0x1f, RZ ;  /* 0x0000001f0b037819 */ /* 0x000fc600000006ff */
[----:B------:R-:W-:-:S04]  /*1860*/  IMAD R2, R12, 0x8, R2 ;  /* 0x000000080c027824 */ /* 0x000fc800078e0202 */
[----:B------:R-:W2:Y:S02]  /*1870*/  SYNCS.PHASECHK.TRANS64.TRYWAIT P0, [R2+URZ+0x150], R3 ;  /* 0x00015003020075a7 */ /* 0x000ea400080011ff */
[----:B--2---:R-:W-:Y:S05]  /*1880*/  @!P0 BRA `(.L_x_25) ;  /* 0x0000008c00788947 */ /* 0x004fea0003800000 */
.L_x_233:
[----:B------:R-:W-:Y:S01]  /*1890*/  VIADD R12, R12, 0x1 ;  /* 0x000000010c0c7836 */ /* 0x000fe20000000000 */
[----:B------:R2:W-:Y:S04]  /*18a0*/  SYNCS.ARRIVE.TRANS64.A1T0 RZ, [R2+URZ+0x140], RZ ;  /* 0x000140ff02ff79a7 */ /* 0x0005e800081000ff */
[----:B------:R-:W-:-:S04]  /*18b0*/  ISETP.NE.AND P0, PT, R12, 0x2, PT ;  /* 0x000000020c00780c */ /* 0x000fc80003f05270 */
[----:B------:R-:W-:Y:S02]  /*18c0*/  SEL R12, R12, RZ, P0 ;  /* 0x000000ff0c0c7207 */ /* 0x000fe40000000000 */
[----:B--2---:R-:W-:-:S04]  /*18d0*/  SEL R2, RZ, 0x1, P0 ;  /* 0x00000001ff027807 */ /* 0x004fc80000000000 */
[----:B------:R-:W-:-:S07]  /*18e0*/  LOP3.LUT R11, R11, R2, RZ, 0x3c, !PT ;  /* 0x000000020b0b7212 */ /* 0x000fce00078e3cff */
.L_x_24:
[----:B------:R-:W-:Y:S01]  /*18f0*/  UMOV UR5, 0x400 ;  /* 0x0000040000057882 */ /* 0x000fe20000000000 */
[----:B------:R-:W-:Y:S01]  /*1900*/  SHF.L.U32 R2, R15, 0x1f, RZ ;  /* 0x0000001f0f027819 */ /* 0x000fe200000006ff */
[----:B-1----:R-:W-:Y:S01]  /*1910*/  ULEA UR5, UR4, UR5, 0x18 ;  /* 0x0000000504057291 */ /* 0x002fe2000f8ec0ff */
[----:B------:R-:W-:Y:S01]  /*1920*/  R2UR UR35, R16 ;  /* 0x00000000102372ca */ /* 0x000fe200000e0000 */
[----:B------:R-:W-:Y:S01]  /*1930*/  UISETP.GE.U32.AND UP0, UPT, UR21, 0x7f, UPT ;  /* 0x0000007f1500788c */ /* 0x000fe2000bf06070 */
[----:B------:R-:W-:Y:S01]  /*1940*/  R2UR UR11, R17 ;  /* 0x00000000110b72ca */ /* 0x000fe200000e0000 */
[----:B------:R-:W-:Y:S01]  /*1950*/  ULEA UR8, UR14, UR5, 0x3 ;  /* 0x000000050e087291 */ /* 0x000fe2000f8e18ff */
[----:B------:R-:W-:-:S08]  /*1960*/  UMOV UR26, URZ ;  /* 0x000000ff001a7c82 */ /* 0x000fd00008000000 */
[----:B------:R1:W2:Y:S01]  /*1970*/  SYNCS.PHASECHK.TRANS64.TRYWAIT P0, [UR8+0x50], R2 ;  /* 0x00005002ff0075a7 */ /* 0x0002a20008001108 */
[----:B------:R-:W-:-:S13]  /*1980*/  R2UR UR8, R23 ;  /* 0x00000000170872ca */ /* 0x000fda00000e0000 */
[----:B------:R-:W-:Y:S01]  /*1990*/  ULEA UR11, UR8, UR11, 0x6 ;  /* 0x0000000b080b7291 */ /* 0x000fe2000f8e30ff */
[----:B-1----:R-:W-:-:S05]  /*19a0*/  LEA.HI R2, R22, R22, RZ, 0x1 ;  /* 0x0000001616027211 */ /* 0x002fca00078f08ff */
[----:B------:R-:W-:-:S05]  /*19b0*/  IMAD.SHL.U32 R2, R2, 0x80, RZ ;  /* 0x0000008002027824 */ /* 0x000fca00078e00ff */
[----:B------:R-:W-:-:S04]  /*19c0*/  LOP3.LUT R2, R2, 0xffffff00, RZ, 0xc0, !PT ;  /* 0xffffff0002027812 */ /* 0x000fc800078ec0ff */
[----:B------:R-:W-:-:S13]  /*19d0*/  R2UR UR9, R2 ;  /* 0x00000000020972ca */ /* 0x000fda00000e0000 */
[----:B------:R-:W-:Y:S01]  /*19e0*/  ULOP3.LUT UR35, UR9, 0x80, UR35, 0xf8, !UPT ;  /* 0x0000008009237892 */ /* 0x000fe2000f8ef823 */
[----:B------:R-:W-:Y:S11]  /*19f0*/  BRA.U !UP0, `(.L_x_26) ;  /* 0x0000000108c07547 */ /* 0x000ff6000b800000 */
[----:B------:R-:W-:Y:S01]  /*1a00*/  UMOV UR16, UR7 ;  /* 0x0000000700107c82 */ /* 0x000fe20008000000 */
[----:B------:R-:W-:Y:S01]  /*1a10*/  UMOV UR17, UR14 ;  /* 0x0000000e00117c82 */ /* 0x000fe20008000000 */
[----:B------:R-:W-:-:S05]  /*1a20*/  UMOV UR34, URZ ;  /* 0x000000ff00227c82 */ /* 0x000fca0008000000 */
.L_x_32:
[----:B------:R-:W-:Y:S01]  /*1a30*/  ULEA UR33, UR17, UR5, 0x3 ;  /* 0x0000000511217291 */ /* 0x000fe2000f8e18ff */
[----:B------:R-:W-:Y:S01]  /*1a40*/  @P5 MOV R3, 0xa000 ;  /* 0x0000a00000035802 */ /* 0x000fe20000000f00 */
[----:B-12-4-:R-:W-:Y:S10]  /*1a50*/  @P0 BRA `(.L_x_27) ;  /* 0x00000000000c0947 */ /* 0x016ff40003800000 */
[----:B------:R-:W-:-:S04]  /*1a60*/  SHF.L.U32 R4, R15, 0x1f, RZ ;  /* 0x0000001f0f047819 */ /* 0x000fc800000006ff */
[----:B------:R-:W1:Y:S02]  /*1a70*/  SYNCS.PHASECHK.TRANS64.TRYWAIT P0, [UR33+0x50], R4 ;  /* 0x00005004ff0075a7 */ /* 0x000e640008001121 */
[----:B-1----:R-:W-:Y:S05]  /*1a80*/  @!P0 BRA `(.L_x_28) ;  /* 0x0000008c000c8947 */ /* 0x002fea0003800000 */
.L_x_27:
[----:B------:R2:W-:Y:S01]  /*1a90*/  @P5 SYNCS.ARRIVE.TRANS64 RZ, [UR33], R3 ;  /* 0x00000003ffff59a7 */ /* 0x0005e20008000021 */
[----:B------:R-:W-:Y:S02]  /*1aa0*/  ULOP3.LUT UR8, UR13, 0x2, URZ, 0xfc, !UPT ;  /* 0x000000020d087892 */ /* 0x000fe4000f8efcff */
[----:B------:R-:W-:Y:S02]  /*1ab0*/  UIADD3 UR16, UPT, UPT, UR16, 0x1, URZ ;  /* 0x0000000110107890 */ /* 0x000fe4000fffe0ff */
[----:B------:R-:W-:Y:S02]  /*1ac0*/  UISETP.NE.AND UP0, UPT, UR8, 0x2, UPT ;  /* 0x000000020800788c */ /* 0x000fe4000bf05270 */
[----:B------:R-:W-:-:S07]  /*1ad0*/  UISETP.NE.AND UP2, UPT, UR16, 0x1, UPT ;  /* 0x000000011000788c */ /* 0x000fce000bf45270 */
[----:B------:R-:W-:Y:S05]  /*1ae0*/  BRA.U UP0, `(.L_x_29) ;  /* 0x0000000100047547 */ /* 0x000fea000b800000 */
[----:B------:R-:W-:Y:S05]  /*1af0*/  BPT.TRAP 0x1 ;  /* 0x000000040000795c */ /* 0x000fea0000300000 */
.L_x_29:
[----:B------:R-:W-:Y:S04]  /*1b00*/  BSSY.RECONVERGENT B0, `(.L_x_30) ;  /* 0x0000003000007945 */ /* 0x000fe80003800200 */
[----:B------:R-:W-:Y:S05]  /*1b10*/  @!P4 BRA `(.L_x_31) ;  /* 0x000000000004c947 */ /* 0x000fea0003800000 */
[----:B------:R-:W-:Y:S05]  /*1b20*/  BPT.TRAP 0x1 ;  /* 0x000000040000795c */ /* 0x000fea0000300000 */
.L_x_31:
[----:B------:R-:W-:Y:S05]  /*1b30*/  BSYNC.RECONVERGENT B0 ;  /* 0x0000000000007941 */ /* 0x000fea0003800200 */
.L_x_30:
[----:B------:R-:W-:Y:S02]  /*1b40*/  UIADD3 UR14, UPT, UPT, UR17, 0x1, URZ ;  /* 0x00000001110e7890 */ /* 0x000fe4000fffe0ff */
[----:B------:R-:W-:Y:S02]  /*1b50*/  ULEA UR32, UR17, UR5, 0xe ;  /* 0x0000000511207291 */ /* 0x000fe4000f8e70ff */
[----:B------:R-:W-:Y:S02]  /*1b60*/  UISETP.NE.AND UP0, UPT, UR14, 0xa, UPT ;  /* 0x0000000a0e00788c */ /* 0x000fe4000bf05270 */
[----:B------:R-:W-:Y:S02]  /*1b70*/  UIADD3 UR30, UP1, UPT, UR24, 0x80, URZ ;  /* 0x00000080181e7890 */ /* 0x000fe4000ff3e0ff */
[----:B------:R-:W-:Y:S02]  /*1b80*/  USEL UR9, URZ, 0x1, UP0 ;  /* 0x00000001ff097887 */ /* 0x000fe40008000000 */
[----:B------:R-:W-:-:S02]  /*1b90*/  USEL UR14, UR14, URZ, UP0 ;  /* 0x000000ff0e0e7287 */ /* 0x000fc40008000000 */
[----:B------:R-:W-:Y:S02]  /*1ba0*/  UIADD3 UR28, UP0, UPT, UR24, 0x180, URZ ;  /* 0x00000180181c7890 */ /* 0x000fe4000ff1e0ff */
[----:B------:R-:W-:Y:S01]  /*1bb0*/  ULEA UR8, UR14, UR5, 0x3 ;  /* 0x000000050e087291 */ /* 0x000fe2000f8e18ff */
[----:B------:R-:W-:Y:S01]  /*1bc0*/  LOP3.LUT R15, R15, UR9, RZ, 0x3c, !PT ;  /* 0x000000090f0f7c12 */ /* 0x000fe2000f8e3cff */
[----:B------:R-:W-:Y:S02]  /*1bd0*/  ULOP3.LUT UR33, UR33, 0xfefffff8, URZ, 0xc0, !UPT ;  /* 0xfefffff821217892 */ /* 0x000fe4000f8ec0ff */
[----:B------:R-:W-:Y:S01]  /*1be0*/  UIADD3.X UR31, UPT, UPT, URZ, UR25, URZ, UP1, !UPT ;  /* 0x00000019ff1f7290 */ /* 0x000fe20008ffe4ff */
[----:B-1----:R-:W-:Y:S01]  /*1bf0*/  SHF.L.U32 R2, R15, 0x1f, RZ ;  /* 0x0000001f0f027819 */ /* 0x002fe200000006ff */
[----:B------:R-:W-:Y:S02]  /*1c00*/  UIADD3 UR32, UPT, UPT, UR32, 0x6400, URZ ;  /* 0x0000640020207890 */ /* 0x000fe4000fffe0ff */
[----:B------:R-:W-:Y:S01]  /*1c10*/  UIADD3.X UR29, UPT, UPT, URZ, UR25, URZ, UP0, !UPT ;  /* 0x00000019ff1d7290 */ /* 0x000fe200087fe4ff */
[----:B------:R1:W4:Y:S01]  /*1c20*/  SYNCS.PHASECHK.TRANS64.TRYWAIT P0, [UR8+0x50], R2 ;  /* 0x00005002ff0075a7 */ /* 0x0003220008001108 */
[----:B------:R-:W-:Y:S01]  /*1c30*/  ULEA UR8, UR17, UR5, 0xc ;  /* 0x0000000511087291 */ /* 0x000fe2000f8e60ff */
[----:B------:R-:W-:Y:S01]  /*1c40*/  UMOV UR18, 0x0 ;  /* 0x0000000000127882 */ /* 0x000fe20000000000 */
[----:B------:R-:W-:-:S02]  /*1c50*/  UMOV UR19, 0x10000000 ;  /* 0x1000000000137882 */ /* 0x000fc40000000000 */
[----:B------:R-:W-:Y:S01]  /*1c60*/  UIADD3 UR8, UPT, UPT, UR8, 0x2e400, URZ ;  /* 0x0002e40008087890 */ /* 0x000fe2000fffe0ff */
[----:B------:R2:W-:Y:S01]  /*1c70*/  UTMALDG.3D.2CTA [UR32], [UR30], desc[UR18] ;  /* 0x000012201e0075b4 */ /* 0x0005e20008211000 */
[----:B------:R-:W-:Y:S01]  /*1c80*/  UMOV UR10, UR34 ;  /* 0x00000022000a7c82 */ /* 0x000fe20008000000 */
[----:B------:R-:W-:Y:S01]  /*1c90*/  UMOV UR12, UR36 ;  /* 0x00000024000c7c82 */ /* 0x000fe20008000000 */
[----:B------:R-:W-:Y:S01]  /*1ca0*/  UMOV UR9, UR33 ;  /* 0x0000002100097c82 */ /* 0x000fe20008000000 */
[----:B------:R-:W-:Y:S01]  /*1cb0*/  UMOV UR26, UR6 ;  /* 0x00000006001a7c82 */ /* 0x000fe20008000000 */
[----:B------:R-:W-:-:S03]  /*1cc0*/  UMOV UR17, UR14 ;  /* 0x0000000e00117c82 */ /* 0x000fc60008000000 */
[----:B------:R1:W-:Y:S01]  /*1cd0*/  UTMALDG.3D.2CTA [UR8], [UR28], desc[UR18] ;  /* 0x000012081c0075b4 */ /* 0x0003e20008211000 */
[----:B--2---:R-:W-:Y:S01]  /*1ce0*/  UIADD3 UR34, UPT, UPT, UR34, 0x40, URZ ;  /* 0x0000004022227890 */ /* 0x004fe2000fffe0ff */
[----:B------:R-:W-:Y:S11]  /*1cf0*/  BRA.U UP2, `(.L_x_32) ;  /* 0xfffffffd024c7547 */ /* 0x000ff6000b83ffff */
.L_x_26:
[----:B--2-4-:R-:W-:Y:S01]  /*1d00*/  PLOP3.LUT P0, PT, PT, PT, UP5, 0x80, 0x8 ;  /* 0x000000000008781c */ /* 0x014fe20003f0f058 */
[----:B-1----:R-:W-:Y:S01]  /*1d10*/  ULEA UR8, UR14, UR5, 0x3 ;  /* 0x000000050e087291 */ /* 0x002fe2000f8e18ff */
[----:B------:R-:W-:Y:S01]  /*1d20*/  SHF.L.U32 R2, R15, 0x1f, RZ ;  /* 0x0000001f0f027819 */ /* 0x000fe200000006ff */
[----:B------:R-:W-:-:S10]  /*1d30*/  UISETP.GT.AND UP0, UPT, UR23, UR22, UPT ;  /* 0x000000161700728c */ /* 0x000fd4000bf04270 */
[----:B------:R-:W-:Y:S01]  /*1d40*/  @!P0 SYNCS.ARRIVE.TRANS64.A1T0 RZ, [UR5+0xd8], RZ ;  /* 0x0000d8ffffff89a7 */ /* 0x000fe20008100005 */
[----:B------:R1:W2:Y:S01]  /*1d50*/  SYNCS.PHASECHK.TRANS64.TRYWAIT P0, [UR8+0x50], R2 ;  /* 0x00005002ff0075a7 */ /* 0x0002a20008001108 */
[----:B------:R-:W-:Y:S05]  /*1d60*/  BRA.U !UP0, `(.L_x_33) ;  /* 0x0000000108c07547 */ /* 0x000fea000b800000 */
[----:B------:R-:W-:Y:S01]  /*1d70*/  UIADD3 UR27, UPT, UPT, UR15, UR26, URZ ;  /* 0x0000001a0f1b7290 */ /* 0x000fe2000fffe0ff */
[----:B------:R-:W-:-:S11]  /*1d80*/  UMOV UR34, UR14 ;  /* 0x0000000e00227c82 */ /* 0x000fd60008000000 */
.L_x_39:
[----:B------:R-:W-:Y:S01]  /*1d90*/  ULEA UR17, UR34, UR5, 0x3 ;  /* 0x0000000522117291 */ /* 0x000fe2000f8e18ff */
[----:B--2---:R-:W-:Y:S01]  /*1da0*/  @P5 MOV R3, 0xa000 ;  /* 0x0000a00000035802 */ /* 0x004fe20000000f00 */
[----:B-12---:R-:W-:Y:S10]  /*1db0*/  @P0 BRA `(.L_x_34) ;  /* 0x00000000000c0947 */ /* 0x006ff40003800000 */
[----:B------:R-:W-:-:S04]  /*1dc0*/  SHF.L.U32 R4, R15, 0x1f, RZ ;  /* 0x0000001f0f047819 */ /* 0x000fc800000006ff */
[----:B------:R-:W2:Y:S02]  /*1dd0*/  SYNCS.PHASECHK.TRANS64.TRYWAIT P0, [UR17+0x50], R4 ;  /* 0x00005004ff0075a7 */ /* 0x000ea40008001111 */
[----:B--2---:R-:W-:Y:S05]  /*1de0*/  @!P0 BRA `(.L_x_35) ;  /* 0x00000088004c8947 */ /* 0x004fea0003800000 */
.L_x_34:
[----:B------:R2:W-:Y:S01]  /*1df0*/  @P5 SYNCS.ARRIVE.TRANS64 RZ, [UR17], R3 ;  /* 0x00000003ffff59a7 */ /* 0x0005e20008000011 */
[----:B------:R-:W-:-:S04]  /*1e00*/  ULOP3.LUT UR8, UR13, 0x2, URZ, 0xfc, !UPT ;  /* 0x000000020d087892 */ /* 0x000fc8000f8efcff */
[----:B------:R-:W-:-:S09]  /*1e10*/  UISETP.NE.AND UP0, UPT, UR8, 0x2, UPT ;  /* 0x000000020800788c */ /* 0x000fd2000bf05270 */
[----:B------:R-:W-:Y:S05]  /*1e20*/  BRA.U UP0, `(.L_x_36) ;  /* 0x0000000100047547 */ /* 0x000fea000b800000 */
[----:B------:R-:W-:Y:S05]  /*1e30*/  BPT.TRAP 0x1 ;  /* 0x000000040000795c */ /* 0x000fea0000300000 */
.L_x_36:
[----:B------:R-:W-:Y:S04]  /*1e40*/  BSSY.RECONVERGENT B0, `(.L_x_37) ;  /* 0x0000003000007945 */ /* 0x000fe80003800200 */
[----:B------:R-:W-:Y:S05]  /*1e50*/  @!P4 BRA `(.L_x_38) ;  /* 0x000000000004c947 */ /* 0x000fea0003800000 */
[----:B------:R-:W-:Y:S05]  /*1e60*/  BPT.TRAP 0x1 ;  /* 0x000000040000795c */ /* 0x000fea0000300000 */
.L_x_38:
[----:B------:R-:W-:Y:S05]  /*1e70*/  BSYNC.RECONVERGENT B0 ;  /* 0x0000000000007941 */ /* 0x000fea0003800200 */
.L_x_37:
        /* <DEDUP_REMOVED lines=9> */
[----:B------:R-:W-:Y:S02]  /*1f10*/  USHF.L.U32 UR18, UR26, 0x6, URZ ;  /* 0x000000061a127899 */ /* 0x000fe400080006ff */
[----:B------:R-:W-:Y:S01]  /*1f20*/  ULOP3.LUT UR17, UR17, 0xfefffff8, URZ, 0xc0, !UPT ;  /* 0xfefffff811117892 */ /* 0x000fe2000f8ec0ff */
[----:B-1----:R-:W-:Y:S01]  /*1f30*/  SHF.L.U32 R2, R15, 0x1f, RZ ;  /* 0x0000001f0f027819 */ /* 0x002fe200000006ff */
[----:B------:R-:W-:Y:S02]  /*1f40*/  UIADD3 UR16, UPT, UPT, UR16, 0x6400, URZ ;  /* 0x0000640010107890 */ /* 0x000fe4000fffe0ff */
[----:B------:R-:W-:Y:S01]  /*1f50*/  UIADD3.X UR33, UPT, UPT, URZ, UR25, URZ, UP1, !UPT ;  /* 0x00000019ff217290 */ /* 0x000fe20008ffe4ff */
[----:B------:R4:W1:Y:S01]  /*1f60*/  SYNCS.PHASECHK.TRANS64.TRYWAIT P0, [UR8+0x50], R2 ;  /* 0x00005002ff0075a7 */ /* 0x0008620008001108 */
[----:B------:R-:W-:-:S02]  /*1f70*/  ULEA UR8, UR34, UR5, 0xc ;  /* 0x0000000522087291 */ /* 0x000fc4000f8e60ff */
[----:B------:R-:W-:Y:S02]  /*1f80*/  UIADD3.X UR31, UPT, UPT, URZ, UR25, URZ, UP0, !UPT ;  /* 0x00000019ff1f7290 */ /* 0x000fe400087fe4ff */
[----:B------:R-:W-:Y:S01]  /*1f90*/  UIADD3 UR8, UPT, UPT, UR8, 0x2e400, URZ ;  /* 0x0002e40008087890 */ /* 0x000fe2000fffe0ff */
[----:B------:R-:W-:Y:S01]  /*1fa0*/  UMOV UR28, 0x0 ;  /* 0x00000000001c7882 */ /* 0x000fe20000000000 */
[----:B------:R-:W-:Y:S01]  /*1fb0*/  UMOV UR29, 0x10000000 ;  /* 0x10000000001d7882 */ /* 0x000fe20000000000 */
[----:B------:R-:W-:Y:S01]  /*1fc0*/  UMOV UR19, UR35 ;  /* 0x0000002300137c82 */ /* 0x000fe20008000000 */
[----:B------:R-:W-:Y:S01]  /*1fd0*/  UMOV UR20, UR36 ;  /* 0x0000002400147c82 */ /* 0x000fe20008000000 */
[----:B------:R-:W-:Y:S01]  /*1fe0*/  UMOV UR12, UR36 ;  /* 0x00000024000c7c82 */ /* 0x000fe20008000000 */
[----:B------:R-:W-:Y:S01]  /*1ff0*/  UMOV UR9, UR17 ;  /* 0x0000001100097c82 */ /* 0x000fe20008000000 */
[----:B------:R-:W-:Y:S01]  /*2000*/  UMOV UR10, UR18 ;  /* 0x00000012000a7c82 */ /* 0x000fe20008000000 */
[----:B------:R4:W-:Y:S01]  /*2010*/  UTMALDG.3D.2CTA [UR16], [UR32], desc[UR28] ;  /* 0x00001c10200075b4 */ /* 0x0009e20008211000 */
[----:B------:R-:W-:Y:S01]  /*2020*/  UIADD3 UR26, UPT, UPT, UR26, 0x1, URZ ;  /* 0x000000011a1a7890 */ /* 0x000fe2000fffe0ff */
[----:B------:R-:W-:-:S03]  /*2030*/  UMOV UR34, UR14 ;  /* 0x0000000e00227c82 */ /* 0x000fc60008000000 */
[----:B------:R-:W-:Y:S01]  /*2040*/  UISETP.NE.AND UP0, UPT, UR26, UR27, UPT ;  /* 0x0000001b1a00728c */ /* 0x000fe2000bf05270 */
[----:B------:R4:W-:Y:S08]  /*2050*/  UTMALDG.3D.2CTA [UR8], [UR30], desc[UR28] ;  /* 0x00001c081e0075b4 */ /* 0x0009f00008211000 */
[----:B----4-:R-:W-:Y:S05]  /*2060*/  BRA.U UP0, `(.L_x_39) ;  /* 0xfffffffd00487547 */ /* 0x010fea000b83ffff */
.L_x_33:
[C---:B-1----:R-:W-:Y:S01]  /*2070*/  LEA R2, R14.reuse, UR5, 0x3 ;  /* 0x000000050e027c11 */ /* 0x042fe2000f8e18ff */
[----:B------:R-:W-:Y:S01]  /*2080*/  NOP ;  /* 0x0000000000007918 */ /* 0x000fe20000000000 */
[----:B--2---:R-:W-:Y:S02]  /*2090*/  SHF.L.U32 R3, R13, 0x1f, RZ ;  /* 0x0000001f0d037819 */ /* 0x004fe400000006ff */
[----:B------:R-:W-:Y:S02]  /*20a0*/  LEA R4, R14, UR5, 0x4 ;  /* 0x000000050e047c11 */ /* 0x000fe4000f8e20ff */
[----:B------:R-:W1:Y:S02]  /*20b0*/  SYNCS.PHASECHK.TRANS64.TRYWAIT P0, [R2+URZ+0xe0], R3 ;  /* 0x0000e003020075a7 */ /* 0x000e6400080011ff */
[----:B-1----:R-:W-:Y:S05]  /*20c0*/  @!P0 BRA `(.L_x_40) ;  /* 0x0000008400ac8947 */ /* 0x002fea0003800000 */
.L_x_236:
[----:B------:R-:W2:Y:S01]  /*20d0*/  LDS.128 R4, [R4+0x170] ;  /* 0x0001700004047984 */ /* 0x000ea20000000c00 */
[----:B------:R-:W-:Y:S01]  /*20e0*/  ISETP.GE.AND P0, PT, R36, 0x1, PT ;  /* 0x000000012400780c */ /* 0x000fe20003f06270 */
[----:B-1----:R-:W-:Y:S01]  /*20f0*/  VIADD R2, R2, 0xf0 ;  /* 0x000000f002027836 */ /* 0x002fe20000000000 */
[----:B------:R-:W-:Y:S01]  /*2100*/  @!PT LDS RZ, [RZ] ;  /* 0x00000000fffff984 */ /* 0x000fe20000000800 */
[----:B------:R-:W-:Y:S01]  /*2110*/  @!PT LDS RZ, [RZ] ;  /* 0x00000000fffff984 */ /* 0x000fe20000000800 */
[----:B------:R-:W-:Y:S01]  /*2120*/  @!PT LDS RZ, [RZ] ;  /* 0x00000000fffff984 */ /* 0x000fe20000000800 */
[----:B------:R-:W-:Y:S01]  /*2130*/  @!PT LDS RZ, [RZ] ;  /* 0x00000000fffff984 */ /* 0x000fe20000000800 */
[----:B------:R1:W-:Y:S06]  /*2140*/  MEMBAR.ALL.CTA ;  /* 0x0000000000007992 */ /* 0x0003ec0000008000 */
[----:B-1----:R-:W1:Y:S01]  /*2150*/  FENCE.VIEW.ASYNC.S ;  /* 0x00000000000073c6 */ /* 0x002e620000000000 */
[----:B------:R-:W-:-:S04]  /*2160*/  PRMT R2, RZ, 0x654, R2 ;  /* 0x00000654ff027816 */ /* 0x000fc80000000002 */
[----:B-1----:R1:W-:Y:S01]  /*2170*/  SYNCS.ARRIVE.TRANS64.RED.A1T0 RZ, [R2+URZ], RZ ;  /* 0x000000ff02ff79a7 */ /* 0x0023e200081004ff */
[----:B--2---:R-:W-:-:S13]  /*2180*/  LOP3.LUT P2, RZ, R6, 0x1, RZ, 0xc0, !PT ;  /* 0x0000000106ff7812 */ /* 0x004fda000784c0ff */
[----:B------:R-:W-:Y:S01]  /*2190*/  @P2 SHF.R.U32.HI R3, RZ, 0x10, R5 ;  /* 0x00000010ff032819 */ /* 0x000fe20000011605 */
[----:B------:R-:W-:Y:S01]  /*21a0*/  VOTEU.ANY UP0, P2 ;  /* 0x0000000000ff7886 */ /* 0x000fe20001000100 */
[----:B------:R-:W-:Y:S02]  /*21b0*/  @P2 MOV R10, R4 ;  /* 0x00000004000a2202 */ /* 0x000fe40000000f00 */
[----:B------:R-:W-:Y:S02]  /*21c0*/  @P2 R2UR.BROADCAST UR8, R3 ;  /* 0x00000000030822ca */ /* 0x000fe400008e0000 */
[----:B------:R-:W-:-:S11]  /*21d0*/  @P2 LOP3.LUT R9, R5, 0xffff, RZ, 0xc0, !PT ;  /* 0x0000ffff05092812 */ /* 0x000fd600078ec0ff */
[----:B------:R-:W-:Y:S01]  /*21e0*/  @UP0 UMOV UR36, UR8 ;  /* 0x0000000800240c82 */ /* 0x000fe20008000000 */
[----:B-1----:R-:W-:Y:S05]  /*21f0*/  @!P0 BRA `(.L_x_41) ;  /* 0x0000000000b88947 */ /* 0x002fea0003800000 */
[----:B------:R-:W3:Y:S01]  /*2200*/  LDC.64 R4, c[0x0][0xb18] ;  /* 0x0002c600ff047b82 */ /* 0x000ee20000000a00 */
[----:B------:R-:W-:-:S07]  /*2210*/  ISETP.NE.AND P3, PT, R36, 0x1, PT ;  /* 0x000000012400780c */ /* 0x000fce0003f65270 */
[----:B------:R-:W1:Y:S08]  /*2220*/  LDC.64 R6, c[0x0][0xb10] ;  /* 0x0002c400ff067b82 */ /* 0x000e700000000a00 */
[----:B------:R-:W2:Y:S08]  /*2230*/  LDC R18, c[0x0][0xb20] ;  /* 0x0002c800ff127b82 */ /* 0x000eb00000000800 */
[----:B------:R-:W4:Y:S01]  /*2240*/  LDC R19, c[0x0][0xb0c] ;  /* 0x0002c300ff137b82 */ /* 0x000f220000000800 */
[----:B---3--:R-:W-:Y:S01]  /*2250*/  IMAD.HI.U32 R21, R0, R5, RZ ;  /* 0x0000000500157227 */ /* 0x008fe200078e00ff */
[----:B------:R-:W-:-:S03]  /*2260*/  ISETP.NE.AND P0, PT, R4, 0x1, PT ;  /* 0x000000010400780c */ /* 0x000fc60003f05270 */
[----:B------:R-:W-:-:S03]  /*2270*/  IMAD.HI.U32 R5, R9, R5, RZ ;  /* 0x0000000509057227 */ /* 0x000fc600078e00ff */
[----:B------:R-:W3:Y:S01]  /*2280*/  LDC.64 R2, c[0x0][0xb28] ;  /* 0x0002ca00ff027b82 */ /* 0x000ee20000000a00 */
[----:B-1----:R-:W-:-:S04]  /*2290*/  IMAD.HI.U32 R22, R8, R6, RZ ;  /* 0x0000000608167227 */ /* 0x002fc800078e00ff */
[----:B------:R-:W-:Y:S01]  /*22a0*/  IMAD.HI.U32 R23, R10, R6, RZ ;  /* 0x000000060a177227 */ /* 0x000fe200078e00ff */
[----:B------:R-:W-:Y:S02]  /*22b0*/  SHF.R.U32.HI R22, RZ, R7, R22 ;  /* 0x00000007ff167219 */ /* 0x000fe40000011616 */
[-C--:B--2---:R-:W-:Y:S02]  /*22c0*/  SHF.R.U32.HI R21, RZ, R18.reuse, R21 ;  /* 0x00000012ff157219 */ /* 0x084fe40000011615 */
[----:B------:R-:W-:Y:S02]  /*22d0*/  SHF.R.U32.HI R5, RZ, R18, R5 ;  /* 0x00000012ff057219 */ /* 0x000fe40000011605 */
[----:B------:R-:W-:Y:S02]  /*22e0*/  SEL R21, R0, R21, !P0 ;  /* 0x0000001500157207 */ /* 0x000fe40004000000 */
[----:B------:R-:W-:Y:S02]  /*22f0*/  SHF.R.U32.HI R23, RZ, R7, R23 ;  /* 0x00000007ff177219 */ /* 0x000fe40000011617 */
[----:B----4-:R-:W-:-:S02]  /*2300*/  ISETP.NE.AND P1, PT, R19, 0x1, PT ;  /* 0x000000011300780c */ /* 0x010fc40003f25270 */
[----:B------:R-:W-:Y:S02]  /*2310*/  SEL R5, R9, R5, !P0 ;  /* 0x0000000509057207 */ /* 0x000fe40004000000 */
[----:B------:R-:W-:Y:S02]  /*2320*/  SEL R22, R8, R22, !P1 ;  /* 0x0000001608167207 */ /* 0x000fe40004800000 */
[----:B------:R-:W-:Y:S01]  /*2330*/  SEL R23, R10, R23, !P1 ;  /* 0x000000170a177207 */ /* 0x000fe20004800000 */
[----:B---3--:R-:W-:-:S04]  /*2340*/  IMAD.HI.U32 R20, R21, R2, RZ ;  /* 0x0000000215147227 */ /* 0x008fc800078e00ff */
        /* <DEDUP_REMOVED lines=10> */
[----:B------:R-:W-:-:S04]  /*23f0*/  @!P0 IMAD.HI.U32 R7, R23, R2, RZ ;  /* 0x0000000217078227 */ /* 0x000fc800078e00ff */
[----:B------:R-:W-:Y:S01]  /*2400*/  IMAD.MOV R2, RZ, RZ, -R6 ;  /* 0x000000ffff027224 */ /* 0x000fe200078e0a06 */
[----:B------:R-:W-:Y:S02]  /*2410*/  @!P0 SHF.R.U32.HI R3, RZ, R3, R7 ;  /* 0x00000003ff038219 */ /* 0x000fe40000011607 */
[----:B------:R-:W-:Y:S01]  /*2420*/  IADD3 R7, PT, PT, -R5, RZ, RZ ;  /* 0x000000ff05077210 */ /* 0x000fe20007ffe1ff */
[----:B------:R-:W-:Y:S01]  /*2430*/  IMAD R2, R36, R2, R5 ;  /* 0x0000000224027224 */ /* 0x000fe200078e0205 */
        /* <DEDUP_REMOVED lines=10> */
.L_x_41:
[----:B------:R-:W1:Y:S02]  /*24e0*/  LDCU UR8, c[0x0][0xb30] ;  /* 0x00016600ff0877ac */ /* 0x000e640008000800 */
[----:B-1----:R-:W-:-:S09]  /*24f0*/  UISETP.NE.AND UP0, UPT, UR8, 0x1, UPT ;  /* 0x000000010800788c */ /* 0x002fd2000bf05270 */
[----:B------:R-:W-:Y:S05]  /*2500*/  BRA.U UP0, `(.L_x_42) ;  /* 0x0000000100407547 */ /* 0x000fea000b800000 */
[----:B------:R-:W1:Y:S08]  /*2510*/  LDC.64 R4, c[0x0][0xb10] ;  /* 0x0002c400ff047b82 */ /* 0x000e700000000a00 */
[----:B------:R-:W2:Y:S08]  /*2520*/  LDC.64 R2, c[0x0][0xb18] ;  /* 0x0002c600ff027b82 */ /* 0x000eb00000000a00 */
[----:B------:R-:W4:Y:S08]  /*2530*/  LDC R6, c[0x0][0xb20] ;  /* 0x0002c800ff067b82 */ /* 0x000f300000000800 */
[----:B------:R-:W3:Y:S01]  /*2540*/  LDC R7, c[0x0][0xb0c] ;  /* 0x0002c300ff077b82 */ /* 0x000ee20000000800 */
[----:B-1----:R-:W-:-:S05]  /*2550*/  IMAD.HI.U32 R4, R10, R4, RZ ;  /* 0x000000040a047227 */ /* 0x002fca00078e00ff */
[----:B------:R-:W-:Y:S01]  /*2560*/  SHF.R.U32.HI R4, RZ, R5, R4 ;  /* 0x00000005ff047219 */ /* 0x000fe20000011604 */
[----:B--2---:R-:W-:Y:S01]  /*2570*/  IMAD.HI.U32 R3, R9, R3, RZ ;  /* 0x0000000309037227 */ /* 0x004fe200078e00ff */
[----:B------:R-:W-:-:S04]  /*2580*/  ISETP.NE.AND P0, PT, R2, 0x1, PT ;  /* 0x000000010200780c */ /* 0x000fc80003f05270 */
[----:B----4-:R-:W-:-:S04]  /*2590*/  SHF.R.U32.HI R3, RZ, R6, R3 ;  /* 0x00000006ff037219 */ /* 0x010fc80000011603 */
[----:B------:R-:W-:Y:S02]  /*25a0*/  SEL R3, R9, R3, !P0 ;  /* 0x0000000309037207 */ /* 0x000fe40004000000 */
[----:B---3--:R-:W-:-:S04]  /*25b0*/  ISETP.NE.AND P1, PT, R7, 0x1, PT ;  /* 0x000000010700780c */ /* 0x008fc80003f25270 */
[----:B------:R-:W-:-:S05]  /*25c0*/  SEL R4, R10, R4, !P1 ;  /* 0x000000040a047207 */ /* 0x000fca0004800000 */
[----:B------:R-:W-:Y:S02]  /*25d0*/  IMAD.IADD R5, R3, 0x1, -R4 ;  /* 0x0000000103057824 */ /* 0x000fe400078e0a04 */
[----:B------:R-:W-:Y:S02]  /*25e0*/  IMAD.IADD R3, R4, 0x1, -R3 ;  /* 0x0000000104037824 */ /* 0x000fe400078e0a03 */
[----:B------:R-:W-:Y:S02]  /*25f0*/  IMAD R10, R5, R7, R10 ;  /* 0x00000007050a7224 */ /* 0x000fe400078e020a */
[----:B------:R-:W-:-:S07]  /*2600*/  IMAD R9, R3, R2, R9 ;  /* 0x0000000203097224 */ /* 0x000fce00078e0209 */
.L_x_42:
[----:B------:R-:W-:Y:S01]  /*2610*/  VIADD R14, R14, 0x1 ;  /* 0x000000010e0e7836 */ /* 0x000fe20000000000 */
[----:B------:R-:W-:Y:S01]  /*2620*/  UPLOP3.LUT UP5, UPT, UPT, UPT, UPT, 0x80, 0x8 ;  /* 0x000000000008789c */ /* 0x000fe20003faf070 */
[----:B------:R-:W-:Y:S02]  /*2630*/  IMAD.IADD R22, R10, 0x1, R83 ;  /* 0x000000010a167824 */ /* 0x000fe400078e0253 */
[----:B------:R-:W-:Y:S01]  /*2640*/  IMAD.IADD R23, R9, 0x1, R82 ;  /* 0x0000000109177824 */ /* 0x000fe200078e0252 */
[----:B------:R-:W-:-:S04]  /*2650*/  ISETP.NE.AND P0, PT, R14, 0x2, PT ;  /* 0x000000020e00780c */ /* 0x000fc80003f05270 */
[----:B------:R-:W-:Y:S02]  /*2660*/  SEL R2, RZ, 0x1, P0 ;  /* 0x00000001ff027807 */ /* 0x000fe40000000000 */
[----:B------:R-:W-:Y:S02]  /*2670*/  SEL R14, R14, RZ, P0 ;  /* 0x000000ff0e0e7207 */ /* 0x000fe40000000000 */
[----:B------:R-:W-:Y:S01]  /*2680*/  LOP3.LUT R13, R13, R2, RZ, 0x3c, !PT ;  /* 0x000000020d0d7212 */ /* 0x000fe200078e3cff */
[----:B------:R-:W-:Y:S06]  /*2690*/  @P2 BRA `(.L_x_43) ;  /* 0xfffffff000542947 */ /* 0x000fec000383ffff */
[----:B------:R-:W-:Y:S01]  /*26a0*/  UIADD3 UR5, UPT, UPT, UR5, 0x50, URZ ;  /* 0x0000005005057890 */ /* 0x000fe2000fffe0ff */
[----:B------:R-:W-:-:S03]  /*26b0*/  SHF.L.U32 R2, R15, 0x1f, RZ ;  /* 0x0000001f0f027819 */ /* 0x000fc600000006ff */
[----:B------:R-:W-:-:S09]  /*26c0*/  ULEA UR4, UR14, UR5, 0x3 ;  /* 0x000000050e047291 */ /* 0x000fd2000f8e18ff */
[----:B------:R-:W1:Y:S02]  /*26d0*/  SYNCS.PHASECHK.TRANS64.TRYWAIT P0, [UR4], R2 ;  /* 0x00000002ff0075a7 */ /* 0x000e640008001104 */
[----:B-1----:R-:W-:Y:S05]  /*26e0*/  @!P0 BRA `(.L_x_44) ;  /* 0x0000008000388947 */ /* 0x002fea0003800000 */
.L_x_238:
[----:B------:R-:W-:-:S04]  /*26f0*/  UIADD3 UR6, UPT, UPT, UR14, 0x1, URZ ;  /* 0x000000010e067890 */ /* 0x000fc8000fffe0ff */
[----:B------:R-:W-:-:S04]  /*2700*/  UISETP.NE.AND UP0, UPT, UR6, 0xa, UPT ;  /* 0x0000000a0600788c */ /* 0x000fc8000bf05270 */
[----:B------:R-:W-:Y:S02]  /*2710*/  USEL UR7, URZ, 0x1, UP0 ;  /* 0x00000001ff077887 */ /* 0x000fe40008000000 */
[----:B------:R-:W-:-:S04]  /*2720*/  USEL UR6, UR6, URZ, UP0 ;  /* 0x000000ff06067287 */ /* 0x000fc80008000000 */
[----:B------:R-:W-:Y:S01]  /*2730*/  ULEA UR4, UR6, UR5, 0x3 ;  /* 0x0000000506047291 */ /* 0x000fe2000f8e18ff */
[----:B-1----:R-:W-:-:S04]  /*2740*/  LOP3.LUT R2, R15, UR7, RZ, 0x3c, !PT ;  /* 0x000000070f027c12 */ /* 0x002fc8000f8e3cff */
[----:B------:R-:W-:-:S04]  /*2750*/  SHF.L.U32 R3, R2, 0x1f, RZ ;  /* 0x0000001f02037819 */ /* 0x000fc800000006ff */
[----:B------:R-:W1:Y:S02]  /*2760*/  SYNCS.PHASECHK.TRANS64.TRYWAIT P0, [UR4], R3 ;  /* 0x00000003ff0075a7 */ /* 0x000e640008001104 */
[----:B-1----:R-:W-:Y:S05]  /*2770*/  @!P0 BRA `(.L_x_45) ;  /* 0x00000080002c8947 */ /* 0x002fea0003800000 */
.L_x_240:
[----:B------:R-:W-:-:S04]  /*2780*/  UIADD3 UR6, UPT, UPT, UR6, 0x1, URZ ;  /* 0x0000000106067890 */ /* 0x000fc8000fffe0ff */
[----:B------:R-:W-:-:S04]  /*2790*/  UISETP.NE.AND UP0, UPT, UR6, 0xa, UPT ;  /* 0x0000000a0600788c */ /* 0x000fc8000bf05270 */
[----:B------:R-:W-:Y:S02]  /*27a0*/  USEL UR7, URZ, 0x1, UP0 ;  /* 0x00000001ff077887 */ /* 0x000fe40008000000 */
[----:B------:R-:W-:-:S04]  /*27b0*/  USEL UR6, UR6, URZ, UP0 ;  /* 0x000000ff06067287 */ /* 0x000fc80008000000 */
[----:B------:R-:W-:Y:S01]  /*27c0*/  ULEA UR4, UR6, UR5, 0x3 ;  /* 0x0000000506047291 */ /* 0x000fe2000f8e18ff */
[----:B------:R-:W-:-:S04]  /*27d0*/  LOP3.LUT R2, R2, UR7, RZ, 0x3c, !PT ;  /* 0x0000000702027c12 */ /* 0x000fc8000f8e3cff */
[----:B-1----:R-:W-:-:S04]  /*27e0*/  SHF.L.U32 R3, R2, 0x1f, RZ ;  /* 0x0000001f02037819 */ /* 0x002fc800000006ff */
[----:B------:R-:W1:Y:S02]  /*27f0*/  SYNCS.PHASECHK.TRANS64.TRYWAIT P0, [UR4], R3 ;  /* 0x00000003ff0075a7 */ /* 0x000e640008001104 */
[----:B-1----:R-:W-:Y:S05]  /*2800*/  @!P0 BRA `(.L_x_46) ;  /* 0x0000008000208947 */ /* 0x002fea0003800000 */
.L_x_242:
        /* <DEDUP_REMOVED lines=9> */
.L_x_244:
        /* <DEDUP_REMOVED lines=9> */
.L_x_246:
        /* <DEDUP_REMOVED lines=9> */
.L_x_248:
        /* <DEDUP_REMOVED lines=9> */
.L_x_250:
        /* <DEDUP_REMOVED lines=9> */
.L_x_252:
        /* <DEDUP_REMOVED lines=9> */
.L_x_254:
[----:B------:R-:W-:-:S04]  /*2b70*/  UIADD3 UR6, UPT, UPT, UR6, 0x1, URZ ;  /* 0x0000000106067890 */ /* 0x000fc8000fffe0ff */
[----:B------:R-:W-:-:S04]  /*2b80*/  UISETP.NE.AND UP0, UPT, UR6, 0xa, UPT ;  /* 0x0000000a0600788c */ /* 0x000fc8000bf05270 */
[----:B------:R-:W-:Y:S02]  /*2b90*/  USEL UR4, URZ, 0x1, UP0 ;  /* 0x00000001ff047887 */ /* 0x000fe40008000000 */
[----:B------:R-:W-:-:S04]  /*2ba0*/  USEL UR6, UR6, URZ, UP0 ;  /* 0x000000ff06067287 */ /* 0x000fc80008000000 */
[----:B------:R-:W-:Y:S01]  /*2bb0*/  ULEA UR6, UR6, UR5, 0x3 ;  /* 0x0000000506067291 */ /* 0x000fe2000f8e18ff */
[----:B------:R-:W-:-:S04]  /*2bc0*/  LOP3.LUT R2, R2, UR4, RZ, 0x3c, !PT ;  /* 0x0000000402027c12 */ /* 0x000fc8000f8e3cff */
[----:B------:R-:W-:Y:S01]  /*2bd0*/  SHF.L.U32 R2, R2, 0x1f, RZ ;  /* 0x0000001f02027819 */ /* 0x000fe200000006ff */
[----:B-1-3--:R-:W-:-:S07]  /*2be0*/  IMAD.U32 R0, RZ, RZ, UR6 ;  /* 0x00000006ff007e24 */ /* 0x00afce000f8e00ff */
.L_x_53:
[----:B-1----:R1:W2:Y:S02]  /*2bf0*/  SYNCS.PHASECHK.TRANS64.TRYWAIT P0, [R0+URZ], R2 ;  /* 0x00000002000075a7 */ /* 0x0022a400080011ff */
[----:B--2---:R-:W-:Y:S05]  /*2c00*/  @!P0 NANOSLEEP.SYNCS 0x989680 ;  /* 0x009896800000895d */ /* 0x004fea0003900000 */
[----:B------:R-:W2:Y:S02]  /*2c10*/  @!P0 SYNCS.PHASECHK.TRANS64 P0, [R0+URZ], R2 ;  /* 0x00000002000085a7 */ /* 0x000ea400080010ff */
[----:B--2---:R-:W-:Y:S05]  /*2c20*/  @P0 EXIT ;  /* 0x000000000000094d */ /* 0x004fea0003800000 */
[----:B------:R-:W-:Y:S05]  /*2c30*/  BRA `(.L_x_53) ;  /* 0xfffffffc00ec7947 */ /* 0x000fea000383ffff */
.L_x_23:
[----:B------:R-:W-:-:S04]  /*2c40*/  UISETP.NE.AND UP1, UPT, UR4, URZ, UPT ;  /* 0x000000ff0400728c */ /* 0x000fc8000bf25270 */
[----:B------:R-:W-:-:S09]  /*2c50*/  UISETP.NE.OR UP1, UPT, UR7, 0x1, UP1 ;  /* 0x000000010700788c */ /* 0x000fd20008f25670 */
[----:B------:R-:W-:Y:S05]  /*2c60*/  BRA.U UP1, `(.L_x_54) ;  /* 0x00000005014c7547 */ /* 0x000fea000b800000 */
[----:B------:R-:W-:Y:S01]  /*2c70*/  HFMA2 R11, -RZ, RZ, 0, 0 ;  /* 0x00000000ff0b7431 */ /* 0x000fe200000001ff */
[----:B------:R-:W-:Y:S01]  /*2c80*/  ISETP.GE.U32.AND P2, PT, R10, 0x2, PT ;  /* 0x000000020a00780c */ /* 0x000fe20003f46070 */
[----:B------:R-:W-:Y:S01]  /*2c90*/  IMAD.MOV.U32 R12, RZ, RZ, 0x1 ;  /* 0x00000001ff0c7424 */ /* 0x000fe200078e00ff */
[----:B------:R-:W-:Y:S01]  /*2ca0*/  CS2R R8, SRZ ;  /* 0x0000000000087805 */ /* 0x000fe2000001ff00 */
[----:B------:R-:W-:Y:S01]  /*2cb0*/  IMAD.MOV.U32 R3, RZ, RZ, RZ ;  /* 0x000000ffff037224 */ /* 0x000fe200078e00ff */
[----:B------:R-:W-:Y:S01]  /*2cc0*/  UMOV UR6, 0x400 ;  /* 0x0000040000067882 */ /* 0x000fe20000000000 */
[----:B------:R-:W-:Y:S01]  /*2cd0*/  UMOV UR7, URZ ;  /* 0x000000ff00077c82 */ /* 0x000fe20008000000 */
[----:B------:R-:W-:-:S12]  /*2ce0*/  ULEA UR6, UR4, UR6, 0x18 ;  /* 0x0000000604067291 */ /* 0x000fd8000f8ec0ff */
.L_x_58:
[----:B------:R-:W-:Y:S02]  /*2cf0*/  LEA R0, R3, UR6, 0x3 ;  /* 0x0000000603007c11 */ /* 0x000fe4000f8e18ff */
[----:B------:R-:W-:-:S03]  /*2d00*/  SHF.L.U32 R4, R8, 0x1f, RZ ;  /* 0x0000001f08047819 */ /* 0x000fc600000006ff */
[----:B------:R-:W-:Y:S01]  /*2d10*/  VIADD R5, R0, 0x150 ;  /* 0x0000015000057836 */ /* 0x000fe20000000000 */
[----:B------:R-:W1:Y:S02]  /*2d20*/  SYNCS.PHASECHK.TRANS64.TRYWAIT P0, [R0+URZ+0x140], R4 ;  /* 0x00014004000075a7 */ /* 0x000e6400080011ff */
[----:B-1----:R-:W-:Y:S05]  /*2d30*/  @!P0 BRA `(.L_x_55) ;  /* 0x0000007c007c8947 */ /* 0x002fea0003800000 */
.L_x_255:
[----:B------:R-:W-:Y:S01]  /*2d40*/  ULEA UR5, UR7, UR6, 0x3 ;  /* 0x0000000607057291 */ /* 0x000fe2000f8e18ff */
[----:B-1----:R-:W-:Y:S01]  /*2d50*/  PRMT R0, RZ, 0x654, R5 ;  /* 0x00000654ff007816 */ /* 0x002fe20000000005 */
[----:B------:R-:W-:Y:S01]  /*2d60*/  @!P2 IMAD.MOV.U32 R4, RZ, RZ, 0x10 ;  /* 0x00000010ff04a424 */ /* 0x000fe200078e00ff */
[----:B------:R-:W-:Y:S01]  /*2d70*/  SHF.L.U32 R5, R12, 0x1f, RZ ;  /* 0x0000001f0c057819 */ /* 0x000fe200000006ff */
[----:B------:R-:W-:Y:S01]  /*2d80*/  UIADD3 UR4, UPT, UPT, UR5, 0xe0, URZ ;  /* 0x000000e005047890 */ /* 0x000fe2000fffe0ff */
[----:B------:R1:W-:Y:S05]  /*2d90*/  SYNCS.ARRIVE.TRANS64.RED.A1T0 RZ, [R0+URZ], RZ ;  /* 0x000000ff00ff79a7 */ /* 0x0003ea00081004ff */
[----:B------:R-:W-:Y:S01]  /*2da0*/  IMAD.U32 R6, RZ, RZ, UR4 ;  /* 0x00000004ff067e24 */ /* 0x000fe2000f8e00ff */
[----:B------:R-:W2:Y:S04]  /*2db0*/  SYNCS.PHASECHK.TRANS64.TRYWAIT P0, [UR5+0xf0], R5 ;  /* 0x0000f005ff0075a7 */ /* 0x000ea80008001105 */
[----:B------:R-:W-:Y:S01]  /*2dc0*/  PRMT R6, R10, 0x654, R6 ;  /* 0x000006540a067816 */ /* 0x000fe20000000006 */
[----:B-12---:R-:W-:Y:S06]  /*2dd0*/  @!P0 BRA `(.L_x_56) ;  /* 0x0000007c00688947 */ /* 0x006fec0003800000 */
.L_x_257:
[----:B------:R-:W-:Y:S01]  /*2de0*/  ULEA UR4, UR7, UR6, 0x4 ;  /* 0x0000000607047291 */ /* 0x000fe2000f8e20ff */
[----:B------:R-:W-:Y:S01]  /*2df0*/  SEL R2, R6, R2, !P2 ;  /* 0x0000000206027207 */ /* 0x000fe20005000000 */
[----:B------:R-:W-:Y:S01]  /*2e00*/  UIADD3 UR5, UPT, UPT, UR5, 0xe0, URZ ;  /* 0x000000e005057890 */ /* 0x000fe2000fffe0ff */
[----:B-1----:R-:W-:Y:S01]  /*2e10*/  LEA R0, R11, UR6, 0x3 ;  /* 0x000000060b007c11 */ /* 0x002fe2000f8e18ff */
[----:B------:R-:W-:Y:S01]  /*2e20*/  UIADD3 UR4, UPT, UPT, UR4, 0x170, URZ ;  /* 0x0000017004047890 */ /* 0x000fe2000fffe0ff */
[----:B------:R1:W-:Y:S01]  /*2e30*/  @!P2 SYNCS.ARRIVE.TRANS64.RED RZ, [R2+URZ], R4 ;  /* 0x0000000402ffa9a7 */ /* 0x0003e200080004ff */
[----:B------:R-:W-:Y:S01]  /*2e40*/  UIADD3 UR7, UPT, UPT, UR7, 0x1, URZ ;  /* 0x0000000107077890 */ /* 0x000fe2000fffe0ff */
[----:B------:R-:W-:-:S03]  /*2e50*/  VIADD R3, R3, 0x1 ;  /* 0x0000000103037836 */ /* 0x000fc60000000000 */
[----:B------:R-:W-:Y:S02]  /*2e60*/  UISETP.NE.AND UP0, UPT, UR7, 0x2, UPT ;  /* 0x000000020700788c */ /* 0x000fe4000bf05270 */
[----:B------:R-:W-:Y:S01]  /*2e70*/  ISETP.NE.AND P0, PT, R3, 0x2, PT ;  /* 0x000000020300780c */ /* 0x000fe20003f05270 */
[----:B------:R-:W-:Y:S06]  /*2e80*/  UGETNEXTWORKID.BROADCAST [UR4], [UR5] ;  /* 0x00000000040073ca */ /* 0x000fec0008000100 */
[----:B------:R-:W-:Y:S02]  /*2e90*/  USEL UR4, URZ, 0x1, UP0 ;  /* 0x00000001ff047887 */ /* 0x000fe40008000000 */
[----:B------:R-:W-:-:S04]  /*2ea0*/  USEL UR7, UR7, URZ, UP0 ;  /* 0x000000ff07077287 */ /* 0x000fc80008000000 */
[----:B------:R-:W-:Y:S02]  /*2eb0*/  LOP3.LUT R12, R12, UR4, RZ, 0x3c, !PT ;  /* 0x000000040c0c7c12 */ /* 0x000fe4000f8e3cff */
[----:B-1----:R-:W-:-:S04]  /*2ec0*/  SHF.L.U32 R4, R9, 0x1f, RZ ;  /* 0x0000001f09047819 */ /* 0x002fc800000006ff */
[----:B------:R-:W1:Y:S02]  /*2ed0*/  SYNCS.PHASECHK.TRANS64.TRYWAIT P1, [R0+URZ+0xe0], R4 ;  /* 0x0000e004000075a7 */ /* 0x000e6400080211ff */
[----:B-1----:R-:W-:Y:S05]  /*2ee0*/  @!P1 BRA `(.L_x_57) ;  /* 0x0000007c003c9947 */ /* 0x002fea0003800000 */
.L_x_258:
[----:B-1----:R-:W-:Y:S01]  /*2ef0*/  LEA R4, R11, UR6, 0x4 ;  /* 0x000000060b047c11 */ /* 0x002fe2000f8e20ff */
[----:B------:R-:W-:Y:S01]  /*2f00*/  VIADD R0, R0, 0xf0 ;  /* 0x000000f000007836 */ /* 0x000fe20000000000 */
[----:B------:R-:W-:Y:S01]  /*2f10*/  SEL R3, R3, RZ, P0 ;  /* 0x000000ff03037207 */ /* 0x000fe20000000000 */
[----:B------:R-:W-:-:S03]  /*2f20*/  VIADD R11, R11, 0x1 ;  /* 0x000000010b0b7836 */ /* 0x000fc60000000000 */
[----:B------:R-:W1:Y:S01]  /*2f30*/  LDS.128 R4, [R4+0x170] ;  /* 0x0001700004047984 */ /* 0x000e620000000c00 */
[----:B------:R-:W-:Y:S02]  /*2f40*/  PRMT R0, RZ, 0x654, R0 ;  /* 0x00000654ff007816 */ /* 0x000fe40000000000 */
[C---:B------:R-:W-:Y:S01]  /*2f50*/  ISETP.NE.AND P1, PT, R11.reuse, 0x2, PT ;  /* 0x000000020b00780c */ /* 0x040fe20003f25270 */
[----:B------:R-:W-:Y:S01]  /*2f60*/  @!PT LDS RZ, [RZ] ;  /* 0x00000000fffff984 */ /* 0x000fe20000000800 */
[----:B------:R-:W-:Y:S01]  /*2f70*/  @!PT LDS RZ, [RZ] ;  /* 0x00000000fffff984 */ /* 0x000fe20000000800 */
[----:B------:R-:W-:Y:S01]  /*2f80*/  @!PT LDS RZ, [RZ] ;  /* 0x00000000fffff984 */ /* 0x000fe20000000800 */
[----:B------:R-:W-:Y:S01]  /*2f90*/  @!PT LDS RZ, [RZ] ;  /* 0x00000000fffff984 */ /* 0x000fe20000000800 */
[----:B------:R2:W-:Y:S06]  /*2fa0*/  MEMBAR.ALL.CTA ;  /* 0x0000000000007992 */ /* 0x0005ec0000008000 */
[----:B--2---:R-:W2:Y:S01]  /*2fb0*/  FENCE.VIEW.ASYNC.S ;  /* 0x00000000000073c6 */ /* 0x004ea20000000000 */
[----:B------:R-:W-:Y:S01]  /*2fc0*/  SEL R11, R11, RZ, P1 ;  /* 0x000000ff0b0b7207 */ /* 0x000fe20000800000 */
[----:B--2---:R2:W-:Y:S01]  /*2fd0*/  SYNCS.ARRIVE.TRANS64.RED.A1T0 RZ, [R0+URZ], RZ ;  /* 0x000000ff00ff79a7 */ /* 0x0045e200081004ff */
[----:B-1----:R-:W-:-:S02]  /*2fe0*/  LOP3.LUT P3, RZ, R6, 0x1, RZ, 0xc0, !PT ;  /* 0x0000000106ff7812 */ /* 0x002fc4000786c0ff */
[----:B------:R-:W-:-:S04]  /*2ff0*/  SEL R4, RZ, 0x1, P1 ;  /* 0x00000001ff047807 */ /* 0x000fc80000800000 */
[----:B------:R-:W-:Y:S02]  /*3000*/  LOP3.LUT R9, R9, R4, RZ, 0x3c, !PT ;  /* 0x0000000409097212 */ /* 0x000fe400078e3cff */
[----:B--2---:R-:W-:-:S04]  /*3010*/  SEL R0, RZ, 0x1, P0 ;  /* 0x00000001ff007807 */ /* 0x004fc80000000000 */
[----:B------:R-:W-:Y:S01]  /*3020*/  LOP3.LUT R8, R8, R0, RZ, 0x3c, !PT ;  /* 0x0000000008087212 */ /* 0x000fe200078e3cff */
[----:B------:R-:W-:Y:S06]  /*3030*/  @P3 BRA `(.L_x_58) ;  /* 0xfffffffc002c3947 */ /* 0x000fec000383ffff */
[----:B------:R-:W-:Y:S01]  /*3040*/  ULEA UR5, UR7, UR6, 0x3 ;  /* 0x0000000607057291 */ /* 0x000fe2000f8e18ff */
[----:B------:R-:W-:-:S08]  /*3050*/  SHF.L.U32 R2, R12, 0x1f, RZ ;  /* 0x0000001f0c027819 */ /* 0x000fd000000006ff */
[----:B------:R-:W1:Y:S02]  /*3060*/  SYNCS.PHASECHK.TRANS64 P0, [UR5+0xf0], R2 ;  /* 0x0000f002ff0075a7 */ /* 0x000e640008001005 */
[----:B-1----:R-:W-:Y:S05]  /*3070*/  @P0 BRA `(.L_x_59) ;  /* 0x0000000000080947 */ /* 0x002fea0003800000 */
[----:B------:R-:W1:Y:S02]  /*3080*/  SYNCS.PHASECHK.TRANS64.TRYWAIT P0, [UR5+0xf0], R2 ;  /* 0x0000f002ff0075a7 */ /* 0x000e640008001105 */
[----:B-1----:R-:W-:Y:S05]  /*3090*/  @!P0 BRA `(.L_x_60) ;  /* 0x0000007800e48947 */ /* 0x002fea0003800000 */
.L_x_59:
[----:B------:R-:W-:-:S04]  /*30a0*/  UIADD3 UR4, UPT, UPT, UR7, 0x1, URZ ;  /* 0x0000000107047890 */ /* 0x000fc8000fffe0ff */
[----:B------:R-:W-:-:S04]  /*30b0*/  UISETP.NE.AND UP0, UPT, UR4, 0x2, UPT ;  /* 0x000000020400788c */ /* 0x000fc8000bf05270 */
[----:B------:R-:W-:Y:S02]  /*30c0*/  USEL UR8, URZ, 0x1, UP0 ;  /* 0x00000001ff087887 */ /* 0x000fe40008000000 */
[----:B------:R-:W-:-:S04]  /*30d0*/  USEL UR4, UR4, URZ, UP0 ;  /* 0x000000ff04047287 */ /* 0x000fc80008000000 */
[----:B------:R-:W-:Y:S01]  /*30e0*/  ULEA UR4, UR4, UR6, 0x3 ;  /* 0x0000000604047291 */ /* 0x000fe2000f8e18ff */
[----:B-1----:R-:W-:-:S04]  /*30f0*/  LOP3.LUT R2, R12, UR8, RZ, 0x3c, !PT ;  /* 0x000000080c027c12 */ /* 0x002fc8000f8e3cff */
[----:B------:R-:W-:-:S04]  /*3100*/  SHF.L.U32 R0, R2, 0x1f, RZ ;  /* 0x0000001f02007819 */ /* 0x000fc800000006ff */
[----:B------:R-:W1:Y:S02]  /*3110*/  SYNCS.PHASECHK.TRANS64 P0, [UR4+0xf0], R0 ;  /* 0x0000f000ff0075a7 */ /* 0x000e640008001004 */
[----:B-1----:R-:W-:Y:S05]  /*3120*/  @P0 EXIT ;  /* 0x000000000000094d */ /* 0x002fea0003800000 */
[----:B------:R-:W-:Y:S02]  /*3130*/  SHF.L.U32 R2, R2, 0x1f, RZ ;  /* 0x0000001f02027819 */ /* 0x000fe400000006ff */
[----:B------:R-:W-:-:S07]  /*3140*/  MOV R0, UR4 ;  /* 0x0000000400007c02 */ /* 0x000fce0008000f00 */
.L_x_61:
[----:B-1----:R1:W2:Y:S02]  /*3150*/  SYNCS.PHASECHK.TRANS64.TRYWAIT P0, [R0+URZ+0xf0], R2 ;  /* 0x0000f002000075a7 */ /* 0x0022a400080011ff */
[----:B--2---:R-:W-:Y:S05]  /*3160*/  @!P0 NANOSLEEP.SYNCS 0x989680 ;  /* 0x009896800000895d */ /* 0x004fea0003900000 */
[----:B------:R-:W2:Y:S02]  /*3170*/  @!P0 SYNCS.PHASECHK.TRANS64 P0, [R0+URZ+0xf0], R2 ;  /* 0x0000f002000085a7 */ /* 0x000ea400080010ff */
[----:B--2---:R-:W-:Y:S05]  /*3180*/  @P0 EXIT ;  /* 0x000000000000094d */ /* 0x004fea0003800000 */
[----:B------:R-:W-:Y:S05]  /*3190*/  BRA `(.L_x_61) ;  /* 0xfffffffc00ec7947 */ /* 0x000fea000383ffff */
.L_x_54:
[----:B------:R-:W-:Y:S05]  /*31a0*/  BRA.U UP4, `(.L_x_62) ;  /* 0x0000001104d87547 */ /* 0x000fea000b800000 */
[----:B------:R-:W-:Y:S01]  /*31b0*/  UMOV UR7, 0x40 ;  /* 0x0000004000077882 */ /* 0x000fe20000000000 */
[----:B------:R-:W-:Y:S01]  /*31c0*/  NOP ;  /* 0x0000000000007918 */ /* 0x000fe20000000000 */
[----:B------:R-:W-:Y:S01]  /*31d0*/  ULEA UR7, UR4, UR7, 0x18 ;  /* 0x0000000704077291 */ /* 0x000fe2000f8ec0ff */
[----:B------:R-:W-:Y:S02]  /*31e0*/  UMOV UR8, 0x400 ;  /* 0x0000040000087882 */ /* 0x000fe40000000000 */
[----:B------:R-:W-:-:S06]  /*31f0*/  ULEA UR8, UR4, UR8, 0x18 ;  /* 0x0000000804087291 */ /* 0x000fcc000f8ec0ff */
[----:B------:R-:W1:Y:S02]  /*3200*/  LDS.U8 R2, [UR7+0x1c] ;  /* 0x00001c07ff027984 */ /* 0x000e640008000000 */
[----:B-1----:R-:W-:-:S13]  /*3210*/  ISETP.NE.AND P0, PT, R2, RZ, PT ;  /* 0x000000ff0200720c */ /* 0x002fda0003f05270 */
[----:B------:R-:W-:Y:S05]  /*3220*/  @P0 BRA `(.L_x_63) ;  /* 0x0000000400080947 */ /* 0x000fea0003800000 */
[----:B------:R-:W-:Y:S02]  /*3230*/  UISETP.NE.U32.AND UP0, UPT, UR6, 0x1, UPT ;  /* 0x000000010600788c */ /* 0x000fe4000bf05070 */
[----:B------:R-:W-:-:S07]  /*3240*/  UIADD3 UR9, UPT, UPT, UR7, 0x8, URZ ;  /* 0x0000000807097890 */ /* 0x000fce000fffe0ff */
[----:B------:R-:W-:Y:S05]  /*3250*/  BRA.U !UP0, `(.L_x_64) ;  /* 0x00000001089c7547 */ /* 0x000fea000b800000 */
[----:B------:R-:W-:Y:S01]  /*3260*/  ELECT P0, URZ, PT ;  /* 0x0000000000ff782f */ /* 0x000fe20003800000 */
[----:B------:R-:W-:-:S12]  /*3270*/  BSSY B0, `(.L_x_64) ;  /* 0x0000025000007945 */ /* 0x000fd80003800000 */
[----:B------:R-:W-:Y:S05]  /*3280*/  @!P0 BRA `(.L_x_65) ;  /* 0x00000000008c8947 */ /* 0x000fea0003800000 */
[----:B------:R-:W-:-:S05]  /*3290*/  UMOV UR4, 0x10 ;  /* 0x0000001000047882 */ /* 0x000fca0000000000 */
[----:B------:R-:W-:Y:S04]  /*32a0*/  DEPBAR.LE SB1, 0x36 ;  /* 0x00009d800000791a */ /* 0x000fe80000000000 */
[----:B------:R-:W1:Y:S02]  /*32b0*/  UTCATOMSWS.2CTA.FIND_AND_SET.ALIGN UP1, UR4, UR4 ;  /* 0x00000004000475e3 */ /* 0x000e640008220800 */
[----:B-1----:R-:W-:Y:S01]  /*32c0*/  MOV R10, UR4 ;  /* 0x00000004000a7c02 */ /* 0x002fe20008000f00 */
[----:B------:R-:W-:Y:S06]  /*32d0*/  BRA.U UP1, `(.L_x_66) ;  /* 0x0000000101187547 */ /* 0x000fec000b800000 */
.L_x_67:
[----:B------:R-:W-:Y:S05]  /*32e0*/  NANOSLEEP 0x64 ;  /* 0x000000640000795d */ /* 0x000fea0003800000 */
[----:B------:R-:W-:-:S05]  /*32f0*/  UMOV UR4, 0x10 ;  /* 0x0000001000047882 */ /* 0x000fca0000000000 */
[----:B------:R-:W-:Y:S04]  /*3300*/  DEPBAR.LE SB1, 0x36 ;  /* 0x00009d800000791a */ /* 0x000fe80000000000 */
[----:B------:R-:W1:Y:S02]  /*3310*/  UTCATOMSWS.2CTA.FIND_AND_SET.ALIGN UP1, UR4, UR4 ;  /* 0x00000004000475e3 */ /* 0x000e640008220800 */
[----:B-1----:R-:W-:Y:S01]  /*3320*/  MOV R10, UR4 ;  /* 0x00000004000a7c02 */ /* 0x002fe20008000f00 */
[----:B------:R-:W-:Y:S05]  /*3330*/  BRA.U !UP1, `(.L_x_67) ;  /* 0xfffffffd09e87547 */ /* 0x000fea000b83ffff */
.L_x_66:
[----:B------:R-:W1:Y:S01]  /*3340*/  LDS R5, [UR7+0x10] ;  /* 0x00001007ff057984 */ /* 0x000e620008000800 */
[----:B------:R-:W-:Y:S01]  /*3350*/  IMAD.U32 R3, RZ, RZ, UR8 ;  /* 0x00000008ff037e24 */ /* 0x000fe2000f8e00ff */
[----:B------:R-:W-:-:S03]  /*3360*/  MOV R2, UR5 ;  /* 0x0000000500027c02 */ /* 0x000fc60008000f00 */
[----:B------:R-:W-:Y:S01]  /*3370*/  VIADD R3, R3, 0x190 ;  /* 0x0000019003037836 */ /* 0x000fe20000000000 */
[----:B-1----:R-:W-:-:S04]  /*3380*/  SHF.L.U32 R5, R5, 0x1f, RZ ;  /* 0x0000001f05057819 */ /* 0x002fc800000006ff */
[----:B------:R-:W1:Y:S02]  /*3390*/  SYNCS.PHASECHK.TRANS64.TRYWAIT P0, [UR7+0x8], R5 ;  /* 0x00000805ff0075a7 */ /* 0x000e640008001107 */
[----:B-1----:R-:W-:Y:S05]  /*33a0*/  @P0 BRA `(.L_x_68) ;  /* 0x0000000000080947 */ /* 0x002fea0003800000 */
[----:B------:R-:W1:Y:S02]  /*33b0*/  SYNCS.PHASECHK.TRANS64.TRYWAIT P0, [UR7+0x8], R5 ;  /* 0x00000805ff0075a7 */ /* 0x000e640008001107 */
[----:B-1----:R-:W-:Y:S05]  /*33c0*/  @!P0 BRA `(.L_x_69) ;  /* 0x0000007800308947 */ /* 0x002fea0003800000 */
.L_x_68:
[----:B-1----:R-:W-:Y:S01]  /*33d0*/  HFMA2 R4, -RZ, RZ, 0, 5.9604644775390625e-08 ;  /* 0x00000001ff047431 */ /* 0x002fe200000001ff */
[----:B------:R-:W-:Y:S01]  /*33e0*/  UPRMT UR4, UR5, 0x654, UR9 ;  /* 0x0000065405047896 */ /* 0x000fe20008000009 */
[----:B------:R-:W-:Y:S01]  /*33f0*/  IMAD.MOV.U32 R7, RZ, RZ, 0xffff ;  /* 0x0000ffffff077424 */ /* 0x000fe200078e00ff */
[----:B------:R-:W-:Y:S01]  /*3400*/  PRMT R2, R2, 0x654, R3 ;  /* 0x0000065402027816 */ /* 0x000fe20000000003 */
[----:B------:R-:W-:Y:S02]  /*3410*/  IMAD.MOV.U32 R5, RZ, RZ, 0x4 ;  /* 0x00000004ff057424 */ /* 0x000fe400078e00ff */
[----:B------:R-:W-:Y:S01]  /*3420*/  IMAD.SHL.U32 R9, R10, 0x20, RZ ;  /* 0x000000200a097824 */ /* 0x000fe200078e00ff */
[----:B------:R-:W-:Y:S02]  /*3430*/  MOV R3, UR4 ;  /* 0x0000000400037c02 */ /* 0x000fe40008000f00 */
[-C--:B------:R-:W-:Y:S01]  /*3440*/  SHF.L.U32 R7, R7, R10.reuse, RZ ;  /* 0x0000000a07077219 */ /* 0x080fe200000006ff */
[----:B------:R1:W-:Y:S01]  /*3450*/  SYNCS.ARRIVE.TRANS64.RED RZ, [UR4], R5 ;  /* 0x00000005ffff79a7 */ /* 0x0003e20008000404 */
[----:B------:R-:W-:Y:S01]  /*3460*/  SHF.L.U32 R6, R4, R10, RZ ;  /* 0x0000000a04067219 */ /* 0x000fe200000006ff */
[----:B------:R1:W-:Y:S04]  /*3470*/  STS [UR8+0x190], R9 ;  /* 0x00019009ff007988 */ /* 0x0003e80008000808 */
[----:B------:R1:W-:Y:S04]  /*3480*/  STAS [R2.64], R10 ;  /* 0x0000000a02007dbd */ /* 0x0003e8000c0008ff */
[----:B------:R1:W-:Y:S04]  /*3490*/  ATOMS.OR RZ, [UR7+0x14], R7 ;  /* 0x00001407ffff798c */ /* 0x0003e8000b000007 */
[----:B------:R1:W-:Y:S04]  /*34a0*/  ATOMS.OR RZ, [UR7+0x18], R6 ;  /* 0x00001806ffff798c */ /* 0x0003e8000b000007 */
[----:B------:R1:W-:Y:S02]  /*34b0*/  ATOMS.XOR RZ, [UR7+0x10], R4 ;  /* 0x00001004ffff798c */ /* 0x0003e4000b800007 */
.L_x_65:
[----:B------:R-:W-:Y:S05]  /*34c0*/  BSYNC B0 ;  /* 0x0000000000007941 */ /* 0x000fea0003800000 */
.L_x_64:
[----:B------:R-:W-:Y:S05]  /*34d0*/  BRA.U UP0, `(.L_x_70) ;  /* 0x00000001006c7547 */ /* 0x000fea000b800000 */
[----:B------:R-:W-:-:S03]  /*34e0*/  UMOV UR4, 0xffffffff ;  /* 0xffffffff00047882 */ /* 0x000fc60000000000 */
[----:B------:R-:W-:Y:S05]  /*34f0*/  BRA.DIV UR4, `(.L_x_71) ;  /* 0x0000007604fc7947 */ /* 0x000fea000b800000 */
[----:B------:R-:W-:-:S13]  /*3500*/  ELECT P6, URZ, PT ;  /* 0x0000000000ff782f */ /* 0x000fda00038c0000 */
.L_x_262:
[----:B------:R-:W-:Y:S05]  /*3510*/  @!P6 BRA `(.L_x_70) ;  /* 0x00000000005ce947 */ /* 0x000fea0003800000 */
[----:B-1----:R-:W1:Y:S02]  /*3520*/  LDS R3, [UR7+0x10] ;  /* 0x00001007ff037984 */ /* 0x002e640008000800 */
[----:B-1----:R-:W-:-:S04]  /*3530*/  SHF.L.U32 R3, R3, 0x1f, RZ ;  /* 0x0000001f03037819 */ /* 0x002fc800000006ff */
[----:B------:R-:W1:Y:S02]  /*3540*/  SYNCS.PHASECHK.TRANS64.TRYWAIT P0, [UR7+0x8], R3 ;  /* 0x00000803ff0075a7 */ /* 0x000e640008001107 */
[----:B-1----:R-:W-:Y:S05]  /*3550*/  @P0 BRA `(.L_x_72) ;  /* 0x0000000000080947 */ /* 0x002fea0003800000 */
[----:B------:R-:W1:Y:S02]  /*3560*/  SYNCS.PHASECHK.TRANS64.TRYWAIT P0, [UR7+0x8], R3 ;  /* 0x00000803ff0075a7 */ /* 0x000e640008001107 */
[----:B-1----:R-:W-:Y:S05]  /*3570*/  @!P0 BRA `(.L_x_73) ;  /* 0x0000007400fc8947 */ /* 0x002fea0003800000 */
.L_x_72:
[----:B------:R-:W2:Y:S01]  /*3580*/  LDS R5, [UR8+0x190] ;  /* 0x00019008ff057984 */ /* 0x000ea20008000800 */
[----:B-1----:R-:W-:Y:S02]  /*3590*/  HFMA2 R2, -RZ, RZ, 0, 5.9604644775390625e-08 ;  /* 0x00000001ff027431 */ /* 0x002fe400000001ff */
[----:B------:R-:W-:Y:S01]  /*35a0*/  IMAD.MOV.U32 R3, RZ, RZ, 0xffff ;  /* 0x0000ffffff037424 */ /* 0x000fe200078e00ff */
[----:B------:R-:W-:Y:S01]  /*35b0*/  UPRMT UR4, UR5, 0x654, UR9 ;  /* 0x0000065405047896 */ /* 0x000fe20008000009 */
[----:B--2---:R-:W-:-:S03]  /*35c0*/  IMAD.SHL.U32 R4, R5, 0x20, RZ ;  /* 0x0000002005047824 */ /* 0x004fc600078e00ff */
[-C--:B------:R-:W-:Y:S02]  /*35d0*/  SHF.L.U32 R3, R3, R5.reuse, RZ ;  /* 0x0000000503037219 */ /* 0x080fe400000006ff */
[----:B------:R-:W-:Y:S01]  /*35e0*/  SHF.L.U32 R5, R2, R5, RZ ;  /* 0x0000000502057219 */ /* 0x000fe200000006ff */
[----:B------:R2:W-:Y:S04]  /*35f0*/  STS [UR8+0x190], R4 ;  /* 0x00019004ff007988 */ /* 0x0005e80008000808 */
[----:B------:R2:W-:Y:S04]  /*3600*/  ATOMS.OR RZ, [UR7+0x14], R3 ;  /* 0x00001403ffff798c */ /* 0x0005e8000b000007 */
[----:B------:R2:W-:Y:S01]  /*3610*/  ATOMS.OR RZ, [UR7+0x18], R5 ;  /* 0x00001805ffff798c */ /* 0x0005e2000b000007 */
[----:B------:R-:W-:Y:S03]  /*3620*/  SYNCS.ARRIVE.TRANS64.RED.A1T0 RZ, [UR4], RZ ;  /* 0x000000ffffff79a7 */ /* 0x000fe60008100404 */
[----:B------:R2:W-:Y:S01]  /*3630*/  ATOMS.XOR RZ, [UR7+0x10], R2 ;  /* 0x00001002ffff798c */ /* 0x0005e2000b800007 */
[----:B------:R-:W-:Y:S05]  /*3640*/  BRA `(.L_x_70) ;  /* 0x0000000000107947 */ /* 0x000fea0003800000 */
.L_x_63:
[----:B------:R-:W-:-:S05]  /*3650*/  MOV R2, 0xffffffff ;  /* 0xffffffff00027802 */ /* 0x000fca0000000f00 */
[----:B------:R1:W-:Y:S02]  /*3660*/  STS [UR8+0x190], R2 ;  /* 0x00019002ff007988 */ /* 0x0003e40008000808 */
[----:B-1----:R-:W-:Y:S02]  /*3670*/  MOV R2, 0x3690 ;  /* 0x0000369000027802 */ /* 0x002fe40000000f00 */
[----:B-----5:R-:W-:Y:S05]  /*3680*/  CALL.REL.NOINC `($__internal_1_$__cuda_sm10x_tcgen05_guardrail_trap_phase_invalid_during_alloc) ;  /* 0x0000007c00487944 */ /* 0x020fea0003c00000 */
.L_x_70:
[----:B------:R-:W-:Y:S05]  /*3690*/  WARPSYNC.ALL ;  /* 0x0000000000007948 */ /* 0x000fea0003800000 */
[----:B------:R-:W3:Y:S01]  /*36a0*/  S2UR UR7, SR_CgaCtaId ;  /* 0x00000000000779c3 */ /* 0x000ee20000008800 */
[----:B------:R-:W-:Y:S01]  /*36b0*/  UMOV UR4, 0x400 ;  /* 0x0000040000047882 */ /* 0x000fe20000000000 */
[----:B------:R-:W-:-:S06]  /*36c0*/  NOP ;  /* 0x0000000000007918 */ /* 0x000fcc0000000000 */
[----:B------:R-:W-:Y:S06]  /*36d0*/  BAR.ARV 0x6, 0xa0 ;  /* 0x0182800000007b1d */ /* 0x000fec0000002000 */
[----:B------:R-:W4:Y:S01]  /*36e0*/  LDCU UR8, c[0x0][0x38c] ;  /* 0x00007180ff0877ac */ /* 0x000f220008000800 */
[----:B------:R-:W-:Y:S01]  /*36f0*/  LOP3.LUT R0, R0, 0xffff, RZ, 0xc0, !PT ;  /* 0x0000ffff00007812 */ /* 0x000fe200078ec0ff */
[----:B-1----:R-:W-:Y:S01]  /*3700*/  IMAD.MOV.U32 R9, RZ, RZ, 0x1 ;  /* 0x00000001ff097424 */ /* 0x002fe200078e00ff */
[----:B------:R-:W-:Y:S01]  /*3710*/  LOP3.LUT R8, R8, 0xffff, RZ, 0xc0, !PT ;  /* 0x0000ffff08087812 */ /* 0x000fe200078ec0ff */
[----:B------:R-:W-:Y:S01]  /*3720*/  UMOV UR19, URZ ;  /* 0x000000ff00137c82 */ /* 0x000fe20008000000 */
[----:B------:R-:W-:Y:S01]  /*3730*/  R2UR UR11, R0 ;  /* 0x00000000000b72ca */ /* 0x000fe200000e0000 */
[----:B------:R-:W-:Y:S01]  /*3740*/  UMOV UR18, URZ ;  /* 0x000000ff00127c82 */ /* 0x000fe20008000000 */
[----:B------:R-:W-:Y:S01]  /*3750*/  R2UR UR12, R8 ;  /* 0x00000000080c72ca */ /* 0x000fe200000e0000 */
[----:B------:R-:W-:Y:S01]  /*3760*/  IMAD.MOV.U32 R8, RZ, RZ, RZ ;  /* 0x000000ffff087224 */ /* 0x000fe200078e00ff */
[----:B------:R-:W-:Y:S01]  /*3770*/  UMOV UR17, URZ ;  /* 0x000000ff00117c82 */ /* 0x000fe20008000000 */
[----:B---3--:R-:W-:-:S02]  /*3780*/  ULEA UR7, UR7, UR4, 0x18 ;  /* 0x0000000407077291 */ /* 0x008fc4000f8ec0ff */
[----:B------:R-:W-:Y:S02]  /*3790*/  UISETP.NE.AND UP2, UPT, UR6, URZ, UPT ;  /* 0x000000ff0600728c */ /* 0x000fe4000bf45270 */
[----:B------:R-:W-:Y:S02]  /*37a0*/  UIADD3 UR13, UPT, UPT, UR7, 0x6400, URZ ;  /* 0x00006400070d7890 */ /* 0x000fe4000fffe0ff */
[----:B------:R-:W-:Y:S02]  /*37b0*/  UIADD3 UR14, UPT, UPT, UR7, 0x2e400, URZ ;  /* 0x0002e400070e7890 */ /* 0x000fe4000fffe0ff */
[----:B----4-:R-:W-:Y:S01]  /*37c0*/  UIADD3 UR8, UPT, UPT, UR8, 0x3f, URZ ;  /* 0x0000003f08087890 */ /* 0x010fe2000fffe0ff */
[----:B--2---:R-:W1:Y:S01]  /*37d0*/  LDS R2, [UR7+0x190] ;  /* 0x00019007ff027984 */ /* 0x004e620008000800 */
[----:B------:R-:W-:Y:S02]  /*37e0*/  USHF.R.U32.HI UR13, URZ, 0x4, UR13 ;  /* 0x00000004ff0d7899 */ /* 0x000fe4000801160d */
[----:B------:R-:W-:-:S02]  /*37f0*/  USHF.R.S32.HI UR4, URZ, 0x1f, UR8 ;  /* 0x0000001fff047899 */ /* 0x000fc40008011408 */
[----:B------:R-:W-:Y:S02]  /*3800*/  USHF.R.U32.HI UR14, URZ, 0x4, UR14 ;  /* 0x00000004ff0e7899 */ /* 0x000fe4000801160e */
[----:B------:R-:W-:Y:S02]  /*3810*/  ULEA.HI UR4, UR4, UR8, URZ, 0x6 ;  /* 0x0000000804047291 */ /* 0x000fe4000f8f30ff */
[----:B------:R-:W-:Y:S02]  /*3820*/  ULOP3.LUT UR13, UR13, 0x3fff, URZ, 0xc0, !UPT ;  /* 0x00003fff0d0d7892 */ /* 0x000fe4000f8ec0ff */
[----:B------:R-:W-:Y:S02]  /*3830*/  USHF.R.S32.HI UR4, URZ, 0x6, UR4 ;  /* 0x00000006ff047899 */ /* 0x000fe40008011404 */
[----:B------:R-:W-:Y:S02]  /*3840*/  ULOP3.LUT UR14, UR14, 0x3fff, URZ, 0xc0, !UPT ;  /* 0x00003fff0e0e7892 */ /* 0x000fe4000f8ec0ff */
[----:B------:R-:W-:Y:S01]  /*3850*/  UISETP.LT.AND UP0, UPT, UR4, 0x1, UPT ;  /* 0x000000010400788c */ /* 0x000fe2000bf01270 */
[----:B------:R-:W-:Y:S01]  /*3860*/  UMOV UR28, 0x0 ;  /* 0x00000000001c7882 */ /* 0x000fe20000000000 */
[----:B------:R-:W-:Y:S01]  /*3870*/  UMOV UR29, 0x10100490 ;  /* 0x10100490001d7882 */ /* 0x000fe20000000000 */
[----:B------:R-:W-:-:S02]  /*3880*/  ULOP3.LUT UR13, UR13, 0x10000, URZ, 0xfc, !UPT ;  /* 0x000100000d0d7892 */ /* 0x000fc4000f8efcff */
[----:B------:R-:W-:Y:S02]  /*3890*/  ULOP3.LUT UR14, UR14, 0x10000, URZ, 0xfc, !UPT ;  /* 0x000100000e0e7892 */ /* 0x000fe4000f8efcff */
[----:B------:R-:W-:Y:S01]  /*38a0*/  USEL UR20, UR4, 0x1, !UP0 ;  /* 0x0000000104147887 */ /* 0x000fe2000c000000 */
[----:B------:R-:W-:Y:S01]  /*38b0*/  UMOV UR26, 0x0 ;  /* 0x00000000001a7882 */ /* 0x000fe20000000000 */
[----:B------:R-:W-:Y:S01]  /*38c0*/  UMOV UR27, 0x10100490 ;  /* 0x10100490001b7882 */ /* 0x000fe20000000000 */
[----:B------:R-:W-:Y:S01]  /*38d0*/  UMOV UR24, 0x0 ;  /* 0x0000000000187882 */ /* 0x000fe20000000000 */
[----:B------:R-:W-:Y:S01]  /*38e0*/  UMOV UR25, 0x10100490 ;  /* 0x1010049000197882 */ /* 0x000fe20000000000 */
[----:B------:R-:W-:Y:S01]  /*38f0*/  UMOV UR22, 0x0 ;  /* 0x0000000000167882 */ /* 0x000fe20000000000 */
[----:B------:R-:W-:Y:S01]  /*3900*/  UMOV UR23, 0x10100490 ;  /* 0x1010049000177882 */ /* 0x000fe20000000000 */
[----:B-1----:R-:W-:Y:S02]  /*3910*/  R2UR UR21, R2 ;  /* 0x00000000021572ca */ /* 0x002fe400000e0000 */
[----:B------:R-:W-:-:S13]  /*3920*/  CS2R R2, SRZ ;  /* 0x0000000000027805 */ /* 0x000fda000001ff00 */
.L_x_81:
[C---:B------:R-:W-:Y:S02]  /*3930*/  LEA R0, R8.reuse, UR7, 0x3 ;  /* 0x0000000708007c11 */ /* 0x040fe4000f8e18ff */
[----:B------:R-:W-:Y:S02]  /*3940*/  SHF.L.U32 R4, R3, 0x1f, RZ ;  /* 0x0000001f03047819 */ /* 0x000fe400000006ff */
[----:B------:R-:W-:Y:S02]  /*3950*/  LEA R5, R8, UR7, 0x4 ;  /* 0x0000000708057c11 */ /* 0x000fe4000f8e20ff */
[----:B------:R-:W1:Y:S02]  /*3960*/  SYNCS.PHASECHK.TRANS64.TRYWAIT P0, [R0+URZ+0xe0], R4 ;  /* 0x0000e004000075a7 */ /* 0x000e6400080011ff */
[----:B-1-34-:R-:W-:Y:S05]  /*3970*/  @!P0 BRA `(.L_x_74) ;  /* 0x0000007400148947 */ /* 0x01afea0003800000 */
.L_x_263:
[----:B-1----:R-:W1:Y:S01]  /*3980*/  LDS.128 R4, [R5+0x170] ;  /* 0x0001700005047984 */ /* 0x002e620000000c00 */
[----:B------:R-:W-:Y:S02]  /*3990*/  VIADD R0, R0, 0xf0 ;  /* 0x000000f000007836 */ /* 0x000fe40000000000 */
[----:B------:R-:W-:Y:S01]  /*39a0*/  VIADD R8, R8, 0x1 ;  /* 0x0000000108087836 */ /* 0x000fe20000000000 */
[----:B------:R-:W-:Y:S01]  /*39b0*/  @!PT LDS RZ, [RZ] ;  /* 0x00000000fffff984 */ /* 0x000fe20000000800 */
[----:B------:R-:W-:Y:S01]  /*39c0*/  @!PT LDS RZ, [RZ] ;  /* 0x00000000fffff984 */ /* 0x000fe20000000800 */
[----:B------:R-:W-:Y:S01]  /*39d0*/  @!PT LDS RZ, [RZ] ;  /* 0x00000000fffff984 */ /* 0x000fe20000000800 */
[----:B------:R-:W-:Y:S01]  /*39e0*/  @!PT LDS RZ, [RZ] ;  /* 0x00000000fffff984 */ /* 0x000fe20000000800 */
[----:B------:R2:W-:Y:S06]  /*39f0*/  MEMBAR.ALL.CTA ;  /* 0x0000000000007992 */ /* 0x0005ec0000008000 */
[----:B--2---:R-:W2:Y:S01]  /*3a00*/  FENCE.VIEW.ASYNC.S ;  /* 0x00000000000073c6 */ /* 0x004ea20000000000 */
[----:B------:R-:W-:-:S04]  /*3a10*/  PRMT R0, RZ, 0x654, R0 ;  /* 0x00000654ff007816 */ /* 0x000fc80000000000 */
[----:B--2---:R2:W-:Y:S01]  /*3a20*/  SYNCS.ARRIVE.TRANS64.RED.A1T0 RZ, [R0+URZ], RZ ;  /* 0x000000ff00ff79a7 */ /* 0x0045e200081004ff */
[----:B-1----:R-:W-:Y:S01]  /*3a30*/  LOP3.LUT P1, RZ, R6, 0x1, RZ, 0xc0, !PT ;  /* 0x0000000106ff7812 */ /* 0x002fe2000782c0ff */
[----:B--2---:R-:W-:-:S12]  /*3a40*/  BRA.U UP2, `(.L_x_75) ;  /* 0x0000000502087547 */ /* 0x004fd8000b800000 */
[----:B------:R-:W1:Y:S01]  /*3a50*/  LDCU UR8, c[0x0][0x38c] ;  /* 0x00007180ff0877ac */ /* 0x000e620008000800 */
[----:B------:R-:W-:Y:S02]  /*3a60*/  PLOP3.LUT P2, PT, PT, PT, PT, 0x80, 0x8 ;  /* 0x000000000008781c */ /* 0x000fe40003f4f070 */
[----:B------:R-:W-:Y:S01]  /*3a70*/  SHF.L.U32 R4, R9, 0x1f, RZ ;  /* 0x0000001f09047819 */ /* 0x000fe200000006ff */
[----:B------:R-:W-:Y:S02]  /*3a80*/  ULEA UR9, UR19, UR7, 0x3 ;  /* 0x0000000713097291 */ /* 0x000fe4000f8e18ff */
[----:B------:R-:W-:Y:S02]  /*3a90*/  ULEA UR10, UR19, UR21, 0x6 ;  /* 0x00000015130a7291 */ /* 0x000fe4000f8e30ff */
[----:B-1----:R-:W-:-:S06]  /*3aa0*/  UISETP.GE.AND UP0, UPT, UR8, 0x1, UPT ;  /* 0x000000010800788c */ /* 0x002fcc000bf06270 */
[----:B------:R-:W-:-:S05]  /*3ab0*/  PLOP3.LUT P0, PT, PT, PT, UP0, 0x80, 0x8 ;  /* 0x000000000008781c */ /* 0x000fca0003f0f008 */
[----:B------:R-:W-:-:S08]  /*3ac0*/  @UP0 ULEA UR8, UR18, UR7, 0x3 ;  /* 0x0000000712080291 */ /* 0x000fd0000f8e18ff */
[----:B------:R-:W-:-:S04]  /*3ad0*/  @P0 SHF.L.U32 R0, R2, 0x1f, RZ ;  /* 0x0000001f02000819 */ /* 0x000fc800000006ff */
[----:B------:R1:W2:Y:S01]  /*3ae0*/  @P0 SYNCS.PHASECHK.TRANS64.TRYWAIT P2, [UR8], R0 ;  /* 0x00000000ff0005a7 */ /* 0x0002a20008041108 */
[----:B------:R-:W3:Y:S02]  /*3af0*/  SYNCS.PHASECHK.TRANS64.TRYWAIT P0, [UR9+0x120], R4 ;  /* 0x00012004ff0075a7 */ /* 0x000ee40008001109 */
[----:B-123--:R-:W-:Y:S05]  /*3b00*/  @!P0 BRA `(.L_x_76) ;  /* 0x0000007000c48947 */ /* 0x00efea0003800000 */
.L_x_265:
[----:B------:R-:W-:Y:S01]  /*3b10*/  UMOV UR16, UR17 ;  /* 0x0000001100107c82 */ /* 0x000fe20008000000 */
[----:B------:R-:W-:Y:S05]  /*3b20*/  BRA.U !UP0, `(.L_x_77) ;  /* 0x0000000108c07547 */ /* 0x000fea000b800000 */
[----:B------:R-:W-:Y:S02]  /*3b30*/  UIADD3 UR16, UPT, UPT, UR20, UR17, URZ ;  /* 0x0000001114107290 */ /* 0x000fe4000fffe0ff */
[----:B------:R-:W-:Y:S01]  /*3b40*/  UPLOP3.LUT UP3, UPT, UPT, UPT, UPT, 0x40, 0x4 ;  /* 0x000000000004789c */ /* 0x000fe20003f6e870 */
[----:B------:R-:W-:Y:S01]  /*3b50*/  UMOV UR15, UR4 ;  /* 0x00000004000f7c82 */ /* 0x000fe20008000000 */
[----:B------:R-:W-:-:S09]  /*3b60*/  UMOV UR46, UR18 ;  /* 0x00000012002e7c82 */ /* 0x000fd20008000000 */
.L_x_80:
[----:B--2---:R-:W-:Y:S01]  /*3b70*/  ULEA UR8, UR46, UR7, 0x3 ;  /* 0x000000072e087291 */ /* 0x004fe2000f8e18ff */
[----:B---3--:R-:W-:Y:S11]  /*3b80*/  @P2 BRA `(.L_x_78) ;  /* 0x00000000000c2947 */ /* 0x008ff60003800000 */
[----:B-1----:R-:W-:Y:S04]  /*3b90*/  SHF.L.U32 R4, R2, 0x1f, RZ ;  /* 0x0000001f02047819 */ /* 0x002fe800000006ff */
[----:B------:R-:W1:Y:S02]  /*3ba0*/  SYNCS.PHASECHK.TRANS64.TRYWAIT P0, [UR8], R4 ;  /* 0x00000004ff0075a7 */ /* 0x000e640008001108 */
[----:B-1----:R-:W-:Y:S05]  /*3bb0*/  @!P0 BRA `(.L_x_79) ;  /* 0x0000007000b08947 */ /* 0x002fea0003800000 */
.L_x_78:
[----:B------:R-:W-:Y:S01]  /*3bc0*/  UISETP.NE.AND UP0, UPT, UR15, 0x1, UPT ;  /* 0x000000010f00788c */ /* 0x000fe2000bf05270 */
[----:B------:R-:W-:Y:S01]  /*3bd0*/  PLOP3.LUT P2, PT, PT, PT, PT, 0x80, 0x8 ;  /* 0x000000000008781c */ /* 0x000fe20003f4f070 */
[----:B------:R-:W-:Y:S02]  /*3be0*/  UIADD3 UR18, UPT, UPT, UR46, 0x1, URZ ;  /* 0x000000012e127890 */ /* 0x000fe4000fffe0ff */
[----:B------:R-:W-:Y:S02]  /*3bf0*/  ULEA UR32, UR46, UR14, 0x8 ;  /* 0x0000000e2e207291 */ /* 0x000fe4000f8e40ff */
[----:B------:R-:W-:Y:S01]  /*3c00*/  UISETP.NE.AND UP1, UPT, UR18, 0xa, UPT ;  /* 0x0000000a1200788c */ /* 0x000fe2000bf25270 */
[----:B------:R-:W-:Y:S01]  /*3c10*/  PLOP3.LUT P0, PT, PT, PT, UP0, 0x80, 0x8 ;  /* 0x000000000008781c */ /* 0x000fe20003f0f008 */
[----:B------:R-:W-:Y:S02]  /*3c20*/  UIADD3 UR44, UPT, UPT, UR32, 0x2, URZ ;  /* 0x00000002202c7890 */ /* 0x000fe4000fffe0ff */
[----:B------:R-:W-:Y:S02]  /*3c30*/  USEL UR31, URZ, 0x1, UP1 ;  /* 0x00000001ff1f7887 */ /* 0x000fe40008800000 */
[----:B------:R-:W-:Y:S02]  /*3c40*/  USEL UR18, UR18, URZ, UP1 ;  /* 0x000000ff12127287 */ /* 0x000fe40008800000 */
[----:B------:R-:W-:Y:S02]  /*3c50*/  UIADD3 UR40, UPT, UPT, UR32, 0x4, URZ ;  /* 0x0000000420287890 */ /* 0x000fe4000fffe0ff */
[----:B------:R-:W-:Y:S01]  /*3c60*/  @UP0 ULEA UR30, UR18, UR7, 0x3 ;  /* 0x00000007121e0291 */ /* 0x000fe2000f8e18ff */
[----:B------:R-:W-:Y:S01]  /*3c70*/  LOP3.LUT R2, R2, UR31, RZ, 0x3c, !PT ;  /* 0x0000001f02027c12 */ /* 0x000fe2000f8e3cff */
[----:B------:R-:W-:Y:S02]  /*3c80*/  UIADD3 UR36, UPT, UPT, UR32, 0x6, URZ ;  /* 0x0000000620247890 */ /* 0x000fe4000fffe0ff */
[----:B------:R-:W-:Y:S01]  /*3c90*/  UIADD3 UR8, UPT, UPT, UR8, 0x50, URZ ;  /* 0x0000005008087890 */ /* 0x000fe2000fffe0ff */
[----:B-1----:R-:W-:Y:S01]  /*3ca0*/  @P0 SHF.L.U32 R0, R2, 0x1f, RZ ;  /* 0x0000001f02000819 */ /* 0x002fe200000006ff */
[----:B------:R-:W-:Y:S02]  /*3cb0*/  UIADD3 UR17, UPT, UPT, UR17, 0x1, URZ ;  /* 0x0000000111117890 */ /* 0x000fe4000fffe0ff */
[----:B------:R-:W-:Y:S01]  /*3cc0*/  UIADD3 UR15, UPT, UPT, UR15, -0x1, URZ ;  /* 0xffffffff0f0f7890 */ /* 0x000fe2000fffe0ff */
[----:B------:R2:W3:Y:S01]  /*3cd0*/  @P0 SYNCS.PHASECHK.TRANS64.TRYWAIT P2, [UR30], R0 ;  /* 0x00000000ff0005a7 */ /* 0x0004e2000804111e */
[----:B------:R-:W-:Y:S02]  /*3ce0*/  ULEA UR30, UR46, UR13, 0xa ;  /* 0x0000000d2e1e7291 */ /* 0x000fe4000f8e50ff */
[----:B------:R-:W-:Y:S02]  /*3cf0*/  UISETP.NE.AND UP0, UPT, UR17, UR16, UPT ;  /* 0x000000101100728c */ /* 0x000fe4000bf05270 */
[----:B------:R-:W-:Y:S02]  /*3d00*/  UIADD3 UR42, UPT, UPT, UR30, 0x2, URZ ;  /* 0x000000021e2a7890 */ /* 0x000fe4000fffe0ff */
[----:B------:R-:W-:Y:S02]  /*3d10*/  UIADD3 UR38, UPT, UPT, UR30, 0x4, URZ ;  /* 0x000000041e267890 */ /* 0x000fe4000fffe0ff */
[----:B------:R-:W-:Y:S01]  /*3d20*/  UIADD3 UR34, UPT, UPT, UR30, 0x6, URZ ;  /* 0x000000061e227890 */ /* 0x000fe2000fffe0ff */
[----:B------:R-:W-:Y:S01]  /*3d30*/  UMOV UR33, 0x40004040 ;  /* 0x4000404000217882 */ /* 0x000fe20000000000 */
[----:B------:R-:W-:Y:S01]  /*3d40*/  UMOV UR31, 0x40004040 ;  /* 0x40004040001f7882 */ /* 0x000fe20000000000 */
[----:B------:R-:W-:Y:S01]  /*3d50*/  UMOV UR45, 0x40004040 ;  /* 0x40004040002d7882 */ /* 0x000fe20000000000 */
[----:B------:R2:W-:Y:S01]  /*3d60*/  UTCHMMA.2CTA gdesc[UR30], gdesc[UR32], tmem[UR10], tmem[UR28], idesc[UR29], UP3 ;  /* 0x00ff1c201e0075ea */ /* 0x0005e20009a0000a */
[----:B------:R-:W-:Y:S01]  /*3d70*/  UPLOP3.LUT UP3, UPT, UPT, UPT, UPT, 0x80, 0x8 ;  /* 0x000000000008789c */ /* 0x000fe20003f6f070 */
[----:B------:R-:W-:Y:S01]  /*3d80*/  UMOV UR43, 0x40004040 ;  /* 0x40004040002b7882 */ /* 0x000fe20000000000 */
[----:B------:R-:W-:Y:S01]  /*3d90*/  UMOV UR41, 0x40004040 ;  /* 0x4000404000297882 */ /* 0x000fe20000000000 */
[----:B------:R2:W-:Y:S01]  /*3da0*/  UTCHMMA.2CTA gdesc[UR42], gdesc[UR44], tmem[UR10], tmem[UR26], idesc[UR27], UPT ;  /* 0x00ff1a2c2a0075ea */ /* 0x0005e2000ba0000a */
[----:B------:R-:W-:Y:S01]  /*3db0*/  UMOV UR39, 0x40004040 ;  /* 0x4000404000277882 */ /* 0x000fe20000000000 */
[----:B------:R-:W-:Y:S01]  /*3dc0*/  UMOV UR37, 0x40004040 ;  /* 0x4000404000257882 */ /* 0x000fe20000000000 */
[----:B------:R-:W-:Y:S01]  /*3dd0*/  UMOV UR35, 0x40004040 ;  /* 0x4000404000237882 */ /* 0x000fe20000000000 */
[----:B------:R2:W-:Y:S01]  /*3de0*/  UTCHMMA.2CTA gdesc[UR38], gdesc[UR40], tmem[UR10], tmem[UR24], idesc[UR25], UPT ;  /* 0x00ff1828260075ea */ /* 0x0005e2000ba0000a */
[----:B------:R2:W-:Y:S01]  /*3df0*/  UTCHMMA.2CTA gdesc[UR34], gdesc[UR36], tmem[UR10], tmem[UR22], idesc[UR23], UPT ;  /* 0x00ff1624220075ea */ /* 0x0005e2000ba0000a */
[----:B------:R2:W-:Y:S01]  /*3e00*/  UTCBAR.2CTA.MULTICAST [UR8], URZ, UR12 ;  /* 0x000000ff080073e9 */ /* 0x0005e2000820080c */
[----:B------:R-:W-:Y:S01]  /*3e10*/  UMOV UR46, UR18 ;  /* 0x00000012002e7c82 */ /* 0x000fe20008000000 */
[----:B------:R-:W-:Y:S05]  /*3e20*/  BRA.U UP0, `(.L_x_80) ;  /* 0xfffffffd00507547 */ /* 0x000fea000b83ffff */
.L_x_77:
[----:B------:R-:W-:Y:S01]  /*3e30*/  UIADD3 UR9, UPT, UPT, UR9, 0x100, URZ ;  /* 0x0000010009097890 */ /* 0x000fe2000fffe0ff */
[----:B------:R-:W-:-:S08]  /*3e40*/  UMOV UR17, UR16 ;  /* 0x0000001000117c82 */ /* 0x000fd00008000000 */
[----:B------:R4:W-:Y:S01]  /*3e50*/  UTCBAR.2CTA.MULTICAST [UR9], URZ, UR11 ;  /* 0x000000ff090073e9 */ /* 0x0009e2000820080b */
[----:B------:R-:W-:Y:S02]  /*3e60*/  NOP ;  /* 0x0000000000007918 */ /* 0x000fe40000000000 */
.L_x_75:
[----:B------:R-:W-:Y:S01]  /*3e70*/  UIADD3 UR19, UPT, UPT, UR19, 0x1, URZ ;  /* 0x0000000113137890 */ /* 0x000fe2000fffe0ff */
[----:B------:R-:W-:-:S03]  /*3e80*/  ISETP.NE.AND P0, PT, R8, 0x2, PT ;  /* 0x000000020800780c */ /* 0x000fc60003f05270 */
[----:B------:R-:W-:Y:S01]  /*3e90*/  UISETP.NE.AND UP0, UPT, UR19, 0x4, UPT ;  /* 0x000000041300788c */ /* 0x000fe2000bf05270 */
[----:B-12---:R-:W-:Y:S02]  /*3ea0*/  SEL R0, RZ, 0x1, P0 ;  /* 0x00000001ff007807 */ /* 0x006fe40000000000 */
[----:B------:R-:W-:Y:S01]  /*3eb0*/  SEL R8, R8, RZ, P0 ;  /* 0x000000ff08087207 */ /* 0x000fe20000000000 */
[----:B------:R-:W-:Y:S01]  /*3ec0*/  USEL UR8, URZ, 0x1, UP0 ;  /* 0x00000001ff087887 */ /* 0x000fe20008000000 */
[----:B------:R-:W-:Y:S01]  /*3ed0*/  LOP3.LUT R3, R3, R0, RZ, 0x3c, !PT ;  /* 0x0000000003037212 */ /* 0x000fe200078e3cff */
[----:B------:R-:W-:-:S04]  /*3ee0*/  USEL UR19, UR19, URZ, UP0 ;  /* 0x000000ff13137287 */ /* 0x000fc80008000000 */
[----:B------:R-:W-:Y:S01]  /*3ef0*/  LOP3.LUT R9, R9, UR8, RZ, 0x3c, !PT ;  /* 0x0000000809097c12 */ /* 0x000fe2000f8e3cff */
[----:B------:R-:W-:Y:S07]  /*3f00*/  @P1 BRA `(.L_x_81) ;  /* 0xfffffff800881947 */ /* 0x000fee000383ffff */
[----:B------:R-:W1:Y:S01]  /*3f10*/  S2UR UR4, SR_CgaCtaId ;  /* 0x00000000000479c3 */ /* 0x000e620000008800 */
[----:B------:R-:W-:Y:S01]  /*3f20*/  ELECT P0, URZ, PT ;  /* 0x0000000000ff782f */ /* 0x000fe20003800000 */
[----:B------:R-:W-:Y:S01]  /*3f30*/  HFMA2 R0, -RZ, RZ, 0, 5.9604644775390625e-08 ;  /* 0x00000001ff007431 */ /* 0x000fe200000001ff */
[----:B------:R-:W-:-:S05]  /*3f40*/  UMOV UR8, 0x40 ;  /* 0x0000004000087882 */ /* 0x000fca0000000000 */
[----:B------:R-:W-:Y:S01]  /*3f50*/  UVIRTCOUNT.DEALLOC.SMPOOL 0x80 ;  /* 0x000000800000784c */ /* 0x000fe20000000000 */
[----:B------:R-:W-:Y:S02]  /*3f60*/  UISETP.NE.AND UP0, UPT, UR6, URZ, UPT ;  /* 0x000000ff0600728c */ /* 0x000fe4000bf05270 */
[----:B-1----:R-:W-:-:S09]  /*3f70*/  ULEA UR4, UR4, UR8, 0x18 ;  /* 0x0000000804047291 */ /* 0x002fd2000f8ec0ff */
[----:B------:R1:W-:Y:S01]  /*3f80*/  @P0 STS.U8 [UR4+0x1c], R0 ;  /* 0x00001c00ff000988 */ /* 0x0003e20008000004 */
[----:B------:R-:W-:Y:S05]  /*3f90*/  BRA.U UP0, `(.L_x_82) ;  /* 0x0000000100a07547 */ /* 0x000fea000b800000 */
[----:B------:R-:W-:Y:S01]  /*3fa0*/  UIADD3 UR6, UPT, UPT, UR7, 0x120, URZ ;  /* 0x0000012007067890 */ /* 0x000fe2000fffe0ff */
[----:B------:R-:W-:-:S03]  /*3fb0*/  SHF.L.U32 R2, R9, 0x1f, RZ ;  /* 0x0000001f09027819 */ /* 0x000fc600000006ff */
[----:B------:R-:W-:-:S09]  /*3fc0*/  ULEA UR8, UR19, UR6, 0x3 ;  /* 0x0000000613087291 */ /* 0x000fd2000f8e18ff */
[----:B------:R-:W2:Y:S02]  /*3fd0*/  SYNCS.PHASECHK.TRANS64.TRYWAIT P0, [UR8], R2 ;  /* 0x00000002ff0075a7 */ /* 0x000ea40008001108 */
[----:B--2---:R-:W-:Y:S05]  /*3fe0*/  @!P0 BRA `(.L_x_83) ;  /* 0x0000006c00bc8947 */ /* 0x004fea0003800000 */
.L_x_268:
[----:B----4-:R-:W-:-:S04]  /*3ff0*/  UIADD3 UR9, UPT, UPT, UR19, 0x1, URZ ;  /* 0x0000000113097890 */ /* 0x010fc8000fffe0ff */
        /* <DEDUP_REMOVED lines=8> */
.L_x_270:
        /* <DEDUP_REMOVED lines=9> */
.L_x_272:
[----:B------:R-:W-:-:S04]  /*4110*/  UIADD3 UR9, UPT, UPT, UR9, 0x1, URZ ;  /* 0x0000000109097890 */ /* 0x000fc8000fffe0ff */
[----:B------:R-:W-:-:S04]  /*4120*/  UISETP.NE.AND UP1, UPT, UR9, 0x4, UPT ;  /* 0x000000040900788c */ /* 0x000fc8000bf25270 */
[----:B------:R-:W-:Y:S02]  /*4130*/  USEL UR8, URZ, 0x1, UP1 ;  /* 0x00000001ff087887 */ /* 0x000fe40008800000 */
[----:B------:R-:W-:-:S04]  /*4140*/  USEL UR9, UR9, URZ, UP1 ;  /* 0x000000ff09097287 */ /* 0x000fc80008800000 */
[----:B------:R-:W-:Y:S01]  /*4150*/  ULEA UR9, UR9, UR6, 0x3 ;  /* 0x0000000609097291 */ /* 0x000fe2000f8e18ff */
[----:B------:R-:W-:-:S04]  /*4160*/  LOP3.LUT R2, R2, UR8, RZ, 0x3c, !PT ;  /* 0x0000000802027c12 */ /* 0x000fc8000f8e3cff */
[----:B------:R-:W-:Y:S01]  /*4170*/  SHF.L.U32 R2, R2, 0x1f, RZ ;  /* 0x0000001f02027819 */ /* 0x000fe200000006ff */
[----:B-1----:R-:W-:-:S04]  /*4180*/  IMAD.U32 R0, RZ, RZ, UR9 ;  /* 0x00000009ff007e24 */ /* 0x002fc8000f8e00ff */
[----:B------:R1:W2:Y:S03]  /*4190*/  SYNCS.PHASECHK.TRANS64.TRYWAIT P0, [R0+URZ], R2 ;  /* 0x00000002000075a7 */ /* 0x0002a600080011ff */
[----:B--2---:R-:W-:Y:S05]  /*41a0*/  @!P0 NANOSLEEP.SYNCS 0x989680 ;  /* 0x009896800000895d */ /* 0x004fea0003900000 */
[----:B------:R-:W2:Y:S02]  /*41b0*/  @!P0 SYNCS.PHASECHK.TRANS64 P0, [R0+URZ], R2 ;  /* 0x00000002000085a7 */ /* 0x000ea400080010ff */
[----:B--2---:R-:W-:Y:S05]  /*41c0*/  @P0 BRA `(.L_x_86) ;  /* 0x0000000000200947 */ /* 0x004fea0003800000 */
.L_x_87:
[----:B--2---:R2:W4:Y:S02]  /*41d0*/  SYNCS.PHASECHK.TRANS64.TRYWAIT P0, [R0+URZ], R2 ;  /* 0x00000002000075a7 */ /* 0x00452400080011ff */
[----:B----4-:R-:W-:Y:S05]  /*41e0*/  @!P0 NANOSLEEP.SYNCS 0x989680 ;  /* 0x009896800000895d */ /* 0x010fea0003900000 */
[----:B------:R-:W4:Y:S02]  /*41f0*/  @!P0 SYNCS.PHASECHK.TRANS64 P0, [R0+URZ], R2 ;  /* 0x00000002000085a7 */ /* 0x000f2400080010ff */
[----:B----4-:R-:W-:Y:S05]  /*4200*/  @!P0 BRA `(.L_x_87) ;  /* 0xfffffffc00f08947 */ /* 0x010fea000383ffff */
[----:B------:R-:W-:Y:S05]  /*4210*/  BRA `(.L_x_86) ;  /* 0x00000000000c7947 */ /* 0x000fea0003800000 */
.L_x_82:
[----:B------:R-:W-:-:S04]  /*4220*/  UIADD3 UR6, UPT, UPT, UR7, 0x160, URZ ;  /* 0x0000016007067890 */ /* 0x000fc8000fffe0ff */
[----:B------:R-:W-:-:S09]  /*4230*/  UPRMT UR6, UR5, 0x654, UR6 ;  /* 0x0000065405067896 */ /* 0x000fd20008000006 */
[----:B------:R-:W-:Y:S03]  /*4240*/  SYNCS.ARRIVE.TRANS64.RED.A1T0 RZ, [UR6], RZ ;  /* 0x000000ffffff79a7 */ /* 0x000fe60008100406 */
.L_x_86:
[----:B-12---:R-:W-:Y:S01]  /*4250*/  SHF.L.U32 R2, RZ, 0x1f, RZ ;  /* 0x0000001fff027819 */ /* 0x006fe200000006ff */
[----:B------:R-:W-:Y:S01]  /*4260*/  UIADD3 UR6, UPT, UPT, UR7, 0x160, URZ ;  /* 0x0000016007067890 */ /* 0x000fe2000fffe0ff */
[----:B------:R-:W-:Y:S02]  /*4270*/  PLOP3.LUT P0, PT, PT, PT, UP0, 0x80, 0x8 ;  /* 0x000000000008781c */ /* 0x000fe40003f0f008 */
[----:B------:R-:W1:Y:S02]  /*4280*/  SYNCS.PHASECHK.TRANS64.TRYWAIT P1, [UR7+0x160], R2 ;  /* 0x00016002ff0075a7 */ /* 0x000e640008021107 */
[----:B-1----:R-:W-:Y:S09]  /*4290*/  @!P1 BRA `(.L_x_88) ;  /* 0x0000006c00589947 */ /* 0x002ff20003800000 */
.L_x_274:
[----:B------:R-:W-:Y:S01]  /*42a0*/  @!UP0 UPRMT UR6, UR5, 0x654, UR6 ;  /* 0x0000065405068896 */ /* 0x000fe20008000006 */
[----:B------:R-:W-:Y:S02]  /*42b0*/  UMOV UR8, 0xffff ;  /* 0x0000ffff00087882 */ /* 0x000fe40000000000 */
[----:B------:R-:W-:-:S06]  /*42c0*/  UMOV UR5, 0x1 ;  /* 0x0000000100057882 */ /* 0x000fcc0000000000 */
[----:B------:R-:W-:Y:S01]  /*42d0*/  @!P0 SYNCS.ARRIVE.TRANS64.RED.A1T0 RZ, [UR6], RZ ;  /* 0x000000ffffff89a7 */ /* 0x000fe20008100406 */
[----:B------:R-:W-:Y:S01]  /*42e0*/  NOP ;  /* 0x0000000000007918 */ /* 0x000fe20000000000 */
[----:B-1----:R-:W1:Y:S01]  /*42f0*/  LDS R0, [UR4+0x14] ;  /* 0x00001404ff007984 */ /* 0x002e620008000800 */
[----:B------:R-:W-:-:S04]  /*4300*/  ULOP3.LUT UR6, UR21, 0xffff, URZ, 0xc0, !UPT ;  /* 0x0000ffff15067892 */ /* 0x000fc8000f8ec0ff */
[----:B------:R-:W-:-:S04]  /*4310*/  USHF.R.U32.HI UR6, URZ, 0x5, UR6 ;  /* 0x00000005ff067899 */ /* 0x000fc80008011606 */
[----:B------:R-:W-:Y:S02]  /*4320*/  USHF.L.U32 UR8, UR8, UR6, URZ ;  /* 0x0000000608087299 */ /* 0x000fe400080006ff */
[----:B------:R-:W-:-:S04]  /*4330*/  USHF.L.U32 UR5, UR5, UR6, URZ ;  /* 0x0000000605057299 */ /* 0x000fc800080006ff */
[----:B-1----:R-:W-:-:S04]  /*4340*/  LOP3.LUT R0, R0, UR8, RZ, 0xc0, !PT ;  /* 0x0000000800007c12 */ /* 0x002fc8000f8ec0ff */
[----:B------:R-:W-:-:S13]  /*4350*/  ISETP.NE.AND P0, PT, R0, UR8, PT ;  /* 0x0000000800007c0c */ /* 0x000fda000bf05270 */
[----:B------:R-:W-:Y:S05]  /*4360*/  @P0 BRA `(.L_x_89) ;  /* 0x0000000000580947 */ /* 0x000fea0003800000 */
[----:B------:R-:W1:Y:S02]  /*4370*/  LDS R0, [UR4+0x18] ;  /* 0x00001804ff007984 */ /* 0x000e640008000800 */
[----:B-1----:R-:W-:-:S04]  /*4380*/  LOP3.LUT R0, R0, UR5, RZ, 0xc0, !PT ;  /* 0x0000000500007c12 */ /* 0x002fc8000f8ec0ff */
[----:B------:R-:W-:-:S13]  /*4390*/  ISETP.NE.AND P0, PT, R0, UR5, PT ;  /* 0x0000000500007c0c */ /* 0x000fda000bf05270 */
[----:B------:R-:W-:Y:S05]  /*43a0*/  @P0 BRA `(.L_x_90) ;  /* 0x00000000003c0947 */ /* 0x000fea0003800000 */
[----:B------:R-:W1:Y:S01]  /*43b0*/  S2R R2, SR_LANEID ;  /* 0x0000000000027919 */ /* 0x000e620000000000 */
[----:B------:R-:W-:Y:S01]  /*43c0*/  ULOP3.LUT UR8, URZ, UR8, URZ, 0x33, !UPT ;  /* 0x00000008ff087292 */ /* 0x000fe2000f8e33ff */
[----:B------:R-:W-:Y:S02]  /*43d0*/  VOTEU.ANY UR7, UPT, PT ;  /* 0x0000000000077886 */ /* 0x000fe400038e0100 */
[----:B------:R-:W-:-:S03]  /*43e0*/  UFLO.U32 UR7, UR7 ;  /* 0x00000007000772bd */ /* 0x000fc600080e0000 */
[----:B------:R-:W-:-:S04]  /*43f0*/  IMAD.U32 R0, RZ, RZ, UR8 ;  /* 0x00000008ff007e24 */ /* 0x000fc8000f8e00ff */
[----:B------:R2:W3:Y:S02]  /*4400*/  REDUX UR6, R0 ;  /* 0x00000000000673c4 */ /* 0x0004e40000000000 */
[----:B------:R1:W-:Y:S02]  /*4410*/  UTCATOMSWS.AND URZ, UR8 ;  /* 0x0000000800ff79e3 */ /* 0x0003e40008000000 */
[----:B-1----:R-:W-:Y:S02]  /*4420*/  ISETP.EQ.U32.AND P0, PT, R2, UR7, PT ;  /* 0x0000000702007c0c */ /* 0x002fe4000bf02070 */
[----:B--2---:R-:W-:Y:S02]  /*4430*/  LOP3.LUT R0, RZ, UR5, RZ, 0x33, !PT ;  /* 0x00000005ff007c12 */ /* 0x004fe4000f8e33ff */
[----:B---3--:R-:W-:Y:S02]  /*4440*/  MOV R2, UR6 ;  /* 0x0000000600027c02 */ /* 0x008fe40008000f00 */
[----:B------:R-:W1:Y:S07]  /*4450*/  REDUX UR5, R0 ;  /* 0x00000000000573c4 */ /* 0x000e6e0000000000 */
[----:B------:R2:W-:Y:S01]  /*4460*/  @P0 ATOMS.AND RZ, [UR4+0x14], R2 ;  /* 0x00001402ffff098c */ /* 0x0005e2000a800004 */
[----:B-1----:R-:W-:-:S05]  /*4470*/  IMAD.U32 R0, RZ, RZ, UR5 ;  /* 0x00000005ff007e24 */ /* 0x002fca000f8e00ff */
[----:B------:R2:W-:Y:S01]  /*4480*/  @P0 ATOMS.AND RZ, [UR4+0x18], R0 ;  /* 0x00001800ffff098c */ /* 0x0005e2000a800004 */
[----:B------:R-:W-:Y:S05]  /*4490*/  BRA `(.L_x_91) ;  /* 0x0000000000147947 */ /* 0x000fea0003800000 */
.L_x_90:
[----:B------:R-:W-:Y:S02]  /*44a0*/  MOV R2, 0x44c0 ;  /* 0x000044c000027802 */ /* 0x000fe40000000f00 */
[----:B---345:R-:W-:Y:S05]  /*44b0*/  CALL.REL.NOINC `($__internal_0_$__cuda_sm10x_tcgen05_guardrail_trap_col_being_dealloced_not_returned_by_alloc) ;  /* 0x0000006c00b07944 */ /* 0x038fea0003c00000 */
[----:B------:R-:W-:Y:S05]  /*44c0*/  BRA `(.L_x_91) ;  /* 0x0000000000087947 */ /* 0x000fea0003800000 */
.L_x_89:
[----:B------:R-:W-:Y:S02]  /*44d0*/  MOV R2, 0x44f0 ;  /* 0x000044f000027802 */ /* 0x000fe40000000f00 */
[----:B---345:R-:W-:Y:S05]  /*44e0*/  CALL.REL.NOINC `($__internal_2_$__cuda_sm10x_tcgen05_guardrail_trap_unallocated_columns_being_dealloced) ;  /* 0x0000006c00bc7944 */ /* 0x038fea0003c00000 */
.L_x_91:
[----:B------:R-:W-:Y:S01]  /*44f0*/  NOP ;  /* 0x0000000000007918 */ /* 0x000fe20000000000 */
[----:B----4-:R-:W-:Y:S05]  /*4500*/  EXIT ;  /* 0x000000000000794d */ /* 0x010fea0003800000 */
.L_x_62:
[----:B------:R-:W-:-:S09]  /*4510*/  UISETP.NE.OR UP5, UPT, UR7, 0x3, UP5 ;  /* 0x000000030700788c */ /* 0x000fd2000afa5670 */
[----:B------:R-:W-:Y:S05]  /*4520*/  BRA.U UP5, `(.L_x_92) ;  /* 0x0000000d05b07547 */ /* 0x000fea000b800000 */
[----:B------:R-:W1:Y:S01]  /*4530*/  LDC R0, c[0x0][0xb30] ;  /* 0x0002cc00ff007b82 */ /* 0x000e620000000800 */
[----:B------:R-:W2:Y:S01]  /*4540*/  LDCU.64 UR8, c[0x0][0x888] ;  /* 0x00011100ff0877ac */ /* 0x000ea20008000a00 */
[----:B------:R-:W-:Y:S02]  /*4550*/  HFMA2 R27, -RZ, RZ, 0, 0 ;  /* 0x00000000ff1b7431 */ /* 0x000fe400000001ff */
[----:B------:R-:W-:Y:S01]  /*4560*/  IMAD.MOV.U32 R29, RZ, RZ, 0x1 ;  /* 0x00000001ff1d7424 */ /* 0x000fe200078e00ff */
[----:B------:R-:W-:Y:S01]  /*4570*/  MOV R25, 0x2000 ;  /* 0x0000200000197802 */ /* 0x000fe20000000f00 */
[----:B------:R-:W3:Y:S01]  /*4580*/  LDCU.64 UR6, c[0x0][0x890] ;  /* 0x00011200ff0677ac */ /* 0x000ee20008000a00 */
[----:B------:R-:W-:Y:S01]  /*4590*/  IMAD.MOV.U32 R28, RZ, RZ, RZ ;  /* 0x000000ffff1c7224 */ /* 0x000fe200078e00ff */
[----:B------:R-:W4:Y:S01]  /*45a0*/  LDC R24, c[0x0][0x370] ;  /* 0x0000dc00ff187b82 */ /* 0x000f220000000800 */
[----:B------:R-:W-:Y:S01]  /*45b0*/  UMOV UR5, 0x400 ;  /* 0x0000040000057882 */ /* 0x000fe20000000000 */
[----:B------:R-:W-:-:S02]  /*45c0*/  UPLOP3.LUT UP1, UPT, UPT, UPT, UPT, 0x40, 0x4 ;  /* 0x000000000004789c */ /* 0x000fc40003f2e870 */
[----:B------:R-:W-:Y:S01]  /*45d0*/  ULEA UR5, UR4, UR5, 0x18 ;  /* 0x0000000504057291 */ /* 0x000fe2000f8ec0ff */
[----:B------:R-:W-:-:S03]  /*45e0*/  UMOV UR14, URZ ;  /* 0x000000ff000e7c82 */ /* 0x000fc60008000000 */
[----:B------:R-:W4:Y:S01]  /*45f0*/  LDC R3, c[0x0][0xb0c] ;  /* 0x0002c300ff037b82 */ /* 0x000f220000000800 */
[----:B--2---:R-:W-:Y:S02]  /*4600*/  UISETP.NE.U32.AND UP3, UPT, UR8, URZ, UPT ;  /* 0x000000ff0800728c */ /* 0x004fe4000bf65070 */
[----:B---3--:R-:W-:-:S05]  /*4610*/  UISETP.NE.U32.AND UP5, UPT, UR6, URZ, UPT ;  /* 0x000000ff0600728c */ /* 0x008fca000bfa5070 */
[----:B------:R-:W2:Y:S01]  /*4620*/  LDC R20, c[0x0][0xb20] ;  /* 0x0002c800ff147b82 */ /* 0x000ea20000000800 */
[----:B-1----:R-:W-:Y:S01]  /*4630*/  ISETP.NE.AND P1, PT, R0, 0x1, PT ;  /* 0x000000010000780c */ /* 0x002fe20003f25270 */
[----:B------:R-:W-:Y:S02]  /*4640*/  UISETP.NE.AND.EX UP3, UPT, UR9, URZ, UPT, UP3 ;  /* 0x000000ff0900728c */ /* 0x000fe4000bf65330 */
[----:B------:R-:W-:-:S04]  /*4650*/  UISETP.NE.AND.EX UP5, UPT, UR7, URZ, UPT, UP5 ;  /* 0x000000ff0700728c */ /* 0x000fc8000bfa5350 */
[----:B------:R-:W1:Y:S08]  /*4660*/  LDC.64 R30, c[0x0][0x348] ;  /* 0x0000d200ff1e7b82 */ /* 0x000e700000000a00 */
[----:B------:R-:W3:Y:S08]  /*4670*/  LDC.64 R14, c[0x0][0xb10] ;  /* 0x0002c400ff0e7b82 */ /* 0x000ef00000000a00 */
[----:B------:R-:W1:Y:S08]  /*4680*/  LDC.64 R6, c[0x0][0xb18] ;  /* 0x0002c600ff067b82 */ /* 0x000e700000000a00 */
[----:B------:R-:W1:Y:S08]  /*4690*/  LDC.64 R4, c[0x0][0xb28] ;  /* 0x0002ca00ff047b82 */ /* 0x000e700000000a00 */
[----:B--2-4-:R-:W1:Y:S02]  /*46a0*/  LDC R21, c[0x0][0x374] ;  /* 0x0000dd00ff157b82 */ /* 0x014e640000000800 */
.L_x_101:
[C---:B------:R-:W-:Y:S02]  /*46b0*/  LEA R0, R28.reuse, UR5, 0x3 ;  /* 0x000000051c007c11 */ /* 0x040fe4000f8e18ff */
[----:B------:R-:W-:Y:S02]  /*46c0*/  SHF.L.U32 R2, R27, 0x1f, RZ ;  /* 0x0000001f1b027819 */ /* 0x000fe400000006ff */
[----:B------:R-:W-:Y:S02]  /*46d0*/  LEA R16, R28, UR5, 0x4 ;  /* 0x000000051c107c11 */ /* 0x000fe4000f8e20ff */
[----:B--2---:R-:W2:Y:S02]  /*46e0*/  SYNCS.PHASECHK.TRANS64.TRYWAIT P0, [R0+URZ+0xe0], R2 ;  /* 0x0000e002000075a7 */ /* 0x004ea400080011ff */
[----:B--2---:R-:W-:Y:S05]  /*46f0*/  @!P0 BRA `(.L_x_93) ;  /* 0x0000006800588947 */ /* 0x004fea0003800000 */
.L_x_275:
[----:B------:R-:W-:Y:S01]  /*4700*/  ISETP.GE.AND P0, PT, R36, 0x1, PT ;  /* 0x000000012400780c */ /* 0x000fe20003f06270 */
[----:B------:R-:W4:Y:S01]  /*4710*/  LDS.128 R16, [R16+0x170] ;  /* 0x0001700010107984 */ /* 0x000f220000000c00 */
[----:B--2---:R-:W-:Y:S01]  /*4720*/  VIADD R0, R0, 0xf0 ;  /* 0x000000f000007836 */ /* 0x004fe20000000000 */
[----:B------:R-:W-:Y:S01]  /*4730*/  @!PT LDS RZ, [RZ] ;  /* 0x00000000fffff984 */ /* 0x000fe20000000800 */
[----:B------:R-:W-:Y:S01]  /*4740*/  @!PT LDS RZ, [RZ] ;  /* 0x00000000fffff984 */ /* 0x000fe20000000800 */
[----:B------:R-:W-:Y:S01]  /*4750*/  @!PT LDS RZ, [RZ] ;  /* 0x00000000fffff984 */ /* 0x000fe20000000800 */
[----:B------:R-:W-:Y:S01]  /*4760*/  @!PT LDS RZ, [RZ] ;  /* 0x00000000fffff984 */ /* 0x000fe20000000800 */
[----:B------:R2:W-:Y:S06]  /*4770*/  MEMBAR.ALL.CTA ;  /* 0x0000000000007992 */ /* 0x0005ec0000008000 */
[----:B--2---:R-:W2:Y:S01]  /*4780*/  FENCE.VIEW.ASYNC.S ;  /* 0x00000000000073c6 */ /* 0x004ea20000000000 */
[----:B------:R-:W-:Y:S04]  /*4790*/  PRMT R0, RZ, 0x654, R0 ;  /* 0x00000654ff007816 */ /* 0x000fe80000000000 */
[----:B--2---:R2:W-:Y:S01]  /*47a0*/  SYNCS.ARRIVE.TRANS64.RED.A1T0 RZ, [R0+URZ], RZ ;  /* 0x000000ff00ff79a7 */ /* 0x0045e200081004ff */
[----:B----4-:R-:W-:Y:S11]  /*47b0*/  LOP3.LUT P3, RZ, R18, 0x1, RZ, 0xc0, !PT ;  /* 0x0000000112ff7812 */ /* 0x010ff6000786c0ff */
[----:B------:R-:W-:Y:S02]  /*47c0*/  @!UPT UIADD3 URZ, UPT, UPT, URZ, URZ, URZ ;  /* 0x000000fffffff290 */ /* 0x000fe4000fffe0ff */
[----:B------:R-:W-:Y:S02]  /*47d0*/  @P3 MOV R11, R16 ;  /* 0x00000010000b3202 */ /* 0x000fe40000000f00 */
[----:B------:R-:W-:Y:S01]  /*47e0*/  @P3 LOP3.LUT R10, R17, 0xffff, RZ, 0xc0, !PT ;  /* 0x0000ffff110a3812 */ /* 0x000fe200078ec0ff */
[----:B--2---:R-:W-:Y:S06]  /*47f0*/  @!P0 BRA `(.L_x_94) ;  /* 0x0000000000a48947 */ /* 0x004fec0003800000 */
[-C--:B-1----:R-:W-:Y:S01]  /*4800*/  IMAD.HI.U32 R0, R21, R7.reuse, RZ ;  /* 0x0000000715007227 */ /* 0x082fe200078e00ff */
[----:B------:R-:W-:Y:S02]  /*4810*/  ISETP.NE.AND P0, PT, R6, 0x1, PT ;  /* 0x000000010600780c */ /* 0x000fe40003f05270 */
[----:B------:R-:W-:Y:S01]  /*4820*/  ISETP.NE.AND P2, PT, R36, 0x1, PT ;  /* 0x000000012400780c */ /* 0x000fe20003f45270 */
[----:B---3--:R-:W-:Y:S01]  /*4830*/  IMAD.HI.U32 R9, R24, R14, RZ ;  /* 0x0000000e18097227 */ /* 0x008fe200078e00ff */
[----:B------:R-:W-:Y:S02]  /*4840*/  SHF.R.U32.HI R0, RZ, R20, R0 ;  /* 0x00000014ff007219 */ /* 0x000fe40000011600 */
[----:B------:R-:W-:Y:S01]  /*4850*/  ISETP.NE.AND P4, PT, R3, 0x1, PT ;  /* 0x000000010300780c */ /* 0x000fe20003f85270 */
[----:B------:R-:W-:Y:S01]  /*4860*/  IMAD.HI.U32 R13, R10, R7, RZ ;  /* 0x000000070a0d7227 */ /* 0x000fe200078e00ff */
[----:B------:R-:W-:Y:S02]  /*4870*/  SHF.R.U32.HI R9, RZ, R15, R9 ;  /* 0x0000000fff097219 */ /* 0x000fe40000011609 */
[----:B------:R-:W-:Y:S01]  /*4880*/  SEL R0, R21, R0, !P0 ;  /* 0x0000000015007207 */ /* 0x000fe20004000000 */
[----:B------:R-:W-:Y:S01]  /*4890*/  IMAD.HI.U32 R12, R11, R14, RZ ;  /* 0x0000000e0b0c7227 */ /* 0x000fe200078e00ff */
[----:B------:R-:W-:Y:S03]  /*48a0*/  SEL R9, R24, R9, !P4 ;  /* 0x0000000918097207 */ /* 0x000fe60006000000 */
[-C--:B------:R-:W-:Y:S01]  /*48b0*/  IMAD.HI.U32 R8, R0, R4.reuse, RZ ;  /* 0x0000000400087227 */ /* 0x080fe200078e00ff */
[----:B------:R-:W-:Y:S03]  /*48c0*/  SHF.R.U32.HI R12, RZ, R15, R12 ;  /* 0x0000000fff0c7219 */ /* 0x000fe6000001160c */
[----:B------:R-:W-:Y:S01]  /*48d0*/  IMAD.HI.U32 R2, R9, R4, RZ ;  /* 0x0000000409027227 */ /* 0x000fe200078e00ff */
[-C--:B------:R-:W-:Y:S02]  /*48e0*/  @P2 SHF.R.U32.HI R0, RZ, R5.reuse, R8 ;  /* 0x00000005ff002219 */ /* 0x080fe40000011608 */
[----:B------:R-:W-:Y:S02]  /*48f0*/  SHF.R.U32.HI R8, RZ, R20, R13 ;  /* 0x00000014ff087219 */ /* 0x000fe4000001160d */
[----:B------:R-:W-:Y:S01]  /*4900*/  @P2 SHF.R.U32.HI R9, RZ, R5, R2 ;  /* 0x00000005ff092219 */ /* 0x000fe20000011602 */
[----:B------:R-:W-:Y:S01]  /*4910*/  IMAD R0, R36, R0, RZ ;  /* 0x0000000024007224 */ /* 0x000fe200078e02ff */
[----:B------:R-:W-:Y:S02]  /*4920*/  SEL R8, R10, R8, !P0 ;  /* 0x000000080a087207 */ /* 0x000fe40004000000 */
[----:B------:R-:W-:Y:S01]  /*4930*/  SEL R2, R11, R12, !P4 ;  /* 0x0000000c0b027207 */ /* 0x000fe20006000000 */
[----:B------:R-:W-:Y:S01]  /*4940*/  IMAD R12, R36, R9, RZ ;  /* 0x00000009240c7224 */ /* 0x000fe200078e02ff */
[C---:B------:R-:W-:Y:S01]  /*4950*/  ISETP.GE.AND P0, PT, R8.reuse, R0, PT ;  /* 0x000000000800720c */ /* 0x040fe20003f06270 */
[----:B------:R-:W-:Y:S03]  /*4960*/  IMAD.HI.U32 R0, R8, R4, RZ ;  /* 0x0000000408007227 */ /* 0x000fe600078e00ff */
[----:B------:R-:W-:Y:S02]  /*4970*/  ISETP.GE.OR P0, PT, R2, R12, P0 ;  /* 0x0000000c0200720c */ /* 0x000fe40000706670 */
[-C--:B------:R-:W-:Y:S04]  /*4980*/  SHF.R.U32.HI R0, RZ, R5.reuse, R0 ;  /* 0x00000005ff007219 */ /* 0x080fe80000011600 */
[----:B------:R-:W-:Y:S05]  /*4990*/  SEL R13, R8, R0, !P2 ;  /* 0x00000000080d7207 */ /* 0x000fea0005000000 */
[----:B------:R-:W-:Y:S02]  /*49a0*/  IMAD.MOV R12, RZ, RZ, -R13 ;  /* 0x000000ffff0c7224 */ /* 0x000fe400078e0a0d */
[----:B------:R-:W-:Y:S04]  /*49b0*/  @!P0 IMAD.HI.U32 R0, R2, R4, RZ ;  /* 0x0000000402008227 */ /* 0x000fe800078e00ff */
[----:B------:R-:W-:Y:S01]  /*49c0*/  IMAD R12, R36, R12, R8 ;  /* 0x0000000c240c7224 */ /* 0x000fe200078e0208 */
[----:B------:R-:W-:Y:S04]  /*49d0*/  @!P0 SHF.R.U32.HI R0, RZ, R5, R0 ;  /* 0x00000005ff008219 */ /* 0x000fe80000011600 */
[----:B------:R-:W-:Y:S04]  /*49e0*/  @!P0 SEL R0, R2, R0, !P2 ;  /* 0x0000000002008207 */ /* 0x000fe80005000000 */
[----:B------:R-:W-:Y:S01]  /*49f0*/  @!P0 IADD3 R13, PT, PT, R13, -R0, RZ ;  /* 0x800000000d0d8210 */ /* 0x000fe20007ffe0ff */
[----:B------:R-:W-:Y:S01]  /*4a00*/  @!P0 IMAD R0, R9, R12, R0 ;  /* 0x0000000c09008224 */ /* 0x000fe200078e0200 */
[----:B------:R-:W-:Y:S01]  /*4a10*/  IADD3 R9, PT, PT, -R8, RZ, RZ ;  /* 0x000000ff08097210 */ /* 0x000fe20007ffe1ff */
[--C-:B------:R-:W-:Y:S02]  /*4a20*/  IMAD.MOV R12, RZ, RZ, -R2.reuse ;  /* 0x000000ffff0c7224 */ /* 0x100fe400078e0a02 */
[----:B------:R-:W-:Y:S02]  /*4a30*/  @!P0 IMAD R8, R13, R36, R2 ;  /* 0x000000240d088224 */ /* 0x000fe400078e0202 */
[----:B------:R-:W-:Y:S02]  /*4a40*/  @!P0 IMAD.MOV.U32 R2, RZ, RZ, R0 ;  /* 0x000000ffff028224 */ /* 0x000fe400078e0000 */
[----:B------:R-:W-:Y:S02]  /*4a50*/  IMAD R11, R3, R12, R11 ;  /* 0x0000000c030b7224 */ /* 0x000fe400078e020b */
[----:B------:R-:W-:Y:S02]  /*4a60*/  IMAD R10, R6, R9, R10 ;  /* 0x00000009060a7224 */ /* 0x000fe400078e020a */
[----:B------:R-:W-:Y:S02]  /*4a70*/  IMAD R11, R2, R3, R11 ;  /* 0x00000003020b7224 */ /* 0x000fe400078e020b */
[----:B------:R-:W-:Y:S02]  /*4a80*/  IMAD R10, R8, R6, R10 ;  /* 0x00000006080a7224 */ /* 0x000fe400078e020a */
.L_x_94:
[----:B------:R-:W-:Y:S05]  /*4a90*/  BRA.U UP1, `(.L_x_95) ;  /* 0x0000000101107547 */ /* 0x000fea000b800000 */
[----:B------:R-:W-:Y:S04]  /*4aa0*/  MOV R2, UR13 ;  /* 0x0000000d00027c02 */ /* 0x000fe80008000f00 */
[----:B------:R-:W-:Y:S04]  /*4ab0*/  SHF.L.U32 R2, R2, 0x1f, RZ ;  /* 0x0000001f02027819 */ /* 0x000fe800000006ff */
[----:B------:R-:W2:Y:S02]  /*4ac0*/  SYNCS.PHASECHK.TRANS64.TRYWAIT P0, [UR5+0xd8], R2 ;  /* 0x0000d802ff0075a7 */ /* 0x000ea40008001105 */
[----:B--2---:R-:W-:Y:S05]  /*4ad0*/  @!P0 BRA `(.L_x_96) ;  /* 0x0000006400748947 */ /* 0x004fea0003800000 */
.L_x_95:
[----:B------:R-:W-:Y:S02]  /*4ae0*/  R2UR UR11, R22 ;  /* 0x00000000160b72ca */ /* 0x000fe400000e0000 */
[----:B------:R-:W-:Y:S02]  /*4af0*/  R2UR UR10, R23 ;  /* 0x00000000170a72ca */ /* 0x000fe400000e0000 */
[----:B------:R-:W-:Y:S04]  /*4b00*/  ISETP.NE.U32.AND P2, PT, RZ, UR6, PT ;  /* 0x00000006ff007c0c */ /* 0x000fe8000bf45070 */
[----:B------:R-:W-:Y:S05]  /*4b10*/  ISETP.NE.AND.EX P2, PT, RZ, UR7, PT, P2 ;  /* 0x00000007ff007c0c */ /* 0x000fea000bf45320 */
[----:B------:R-:W-:Y:S02]  /*4b20*/  USHF.L.U32 UR11, UR11, 0x7, URZ ;  /* 0x000000070b0b7899 */ /* 0x000fe400080006ff */
[----:B------:R-:W-:Y:S01]  /*4b30*/  USHF.L.U32 UR10, UR10, 0x6, URZ ;  /* 0x000000060a0a7899 */ /* 0x000fe200080006ff */
[----:B------:R-:W-:Y:S11]  /*4b40*/  BRA.U !UP5, `(.L_x_97) ;  /* 0x000000010d347547 */ /* 0x000ff6000b800000 */
[----:B------:R-:W-:Y:S01]  /*4b50*/  UPLOP3.LUT UP0, UPT, UPT, UPT, UP3, 0x80, 0x8 ;  /* 0x000000000008789c */ /* 0x000fe20003f0f030 */
[----:B--2---:R-:W-:Y:S02]  /*4b60*/  HFMA2 R0, -RZ, RZ, 0, 5.9604644775390625e-08 ;  /* 0x00000001ff007431 */ /* 0x004fe400000001ff */
[----:B------:R-:W-:Y:S03]  /*4b70*/  IMAD.MOV.U32 R100, RZ, RZ, 0x1 ;  /* 0x00000001ff647424 */ /* 0x000fe600078e00ff */
[----:B------:R-:W-:Y:S05]  /*4b80*/  PLOP3.LUT P0, PT, PT, PT, UP0, 0x80, 0x8 ;  /* 0x000000000008781c */ /* 0x000fea0003f0f008 */
[----:B------:R-:W2:Y:S01]  /*4b90*/  @UP0 LDCU.64 UR16, c[0x0][0x888] ;  /* 0x00011100ff1007ac */ /* 0x000ea20008000a00 */
[----:B------:R-:W-:Y:S07]  /*4ba0*/  @UP0 UIMAD UR8, UR36, UR6, URZ ;  /* 0x00000006240802a4 */ /* 0x000fee000f8e02ff */
[----:B------:R-:W-:Y:S01]  /*4bb0*/  @!P0 PRMT R100, R0, 0x7610, R100 ;  /* 0x0000761000648816 */ /* 0x000fe20000000064 */
[----:B--2---:R-:W-:Y:S03]  /*4bc0*/  @UP0 UIMAD.WIDE UR16, UR8, 0x4, UR16 ;  /* 0x00000004081008a5 */ /* 0x004fe6000f8e0210 */
[----:B------:R-:W2:Y:S03]  /*4bd0*/  @!UP0 LDCU UR8, c[0x0][0x880] ;  /* 0x00011000ff0887ac */ /* 0x000ea60008000800 */
[----:B-----5:R-:W-:Y:S01]  /*4be0*/  IMAD.U32 R62, RZ, RZ, UR16 ;  /* 0x00000010ff3e7e24 */ /* 0x020fe2000f8e00ff */
[----:B------:R-:W-:Y:S05]  /*4bf0*/  MOV R63, UR17 ;  /* 0x00000011003f7c02 */ /* 0x000fea0008000f00 */
[----:B------:R4:W5:Y:S02]  /*4c00*/  @P0 LDG.E R62, desc[UR38][R62.64] ;  /* 0x000000263e3e0981 */ /* 0x000964000c1e1900 */
[----:B--2-4-:R-:W-:Y:S07]  /*4c10*/  @!P0 IMAD.U32 R62, RZ, RZ, UR8 ;  /* 0x00000008ff3e8e24 */ /* 0x014fee000f8e00ff */
.L_x_97:
[----:B-----5:R-:W-:Y:S01]  /*4c20*/  @!P2 FSETP.EQ.AND P0, PT, R62, RZ, PT ;  /* 0x000000ff3e00a20b */ /* 0x020fe20003f02000 */
[----:B------:R-:W-:Y:S01]  /*4c30*/  @!UPT UIADD3 URZ, UPT, UPT, URZ, URZ, URZ ;  /* 0x000000fffffff290 */ /* 0x000fe2000fffe0ff */
[----:B------:R-:W-:Y:S11]  /*4c40*/  @!P2 BRA `(.L_x_98) ;  /* 0x000000000014a947 */ /* 0x000ff60003800000 */
[----:B------:R-:W-:Y:S02]  /*4c50*/  LOP3.LUT P2, RZ, R100, 0xff, RZ, 0xc0, !PT ;  /* 0x000000ff64ff7812 */ /* 0x000fe4000784c0ff */
[----:B------:R-:W-:Y:S04]  /*4c60*/  PLOP3.LUT P0, PT, PT, PT, UP0, 0x80, 0x8 ;  /* 0x000000000008781c */ /* 0x000fe80003f0f008 */
[----:B------:R-:W-:Y:S07]  /*4c70*/  PLOP3.LUT P0, PT, P0, PT, PT, 0x8, 0x80 ;  /* 0x000000000080781c */ /* 0x000fee000070e170 */
[----:B------:R-:W-:Y:S11]  /*4c80*/  @P2 FSETP.EQ.AND P0, PT, R62, RZ, PT ;  /* 0x000000ff3e00220b */ /* 0x000ff60003f02000 */
[----:B------:R-:W-:Y:S02]  /*4c90*/  @!UPT UIADD3 URZ, UPT, UPT, URZ, URZ, URZ ;  /* 0x000000fffffff290 */ /* 0x000fe4000fffe0ff */
.L_x_98:
[----:B------:R-:W-:Y:S01]  /*4ca0*/  ULEA UR16, UR14, UR5, 0x3 ;  /* 0x000000050e107291 */ /* 0x000fe2000f8e18ff */
[----:B------:R-:W-:Y:S02]  /*4cb0*/  SHF.L.U32 R9, R29, 0x1f, RZ ;  /* 0x0000001f1d097819 */ /* 0x000fe400000006ff */
[----:B------:R-:W-:Y:S04]  /*4cc0*/  ELECT P4, URZ, PT ;  /* 0x0000000000ff782f */ /* 0x000fe80003880000 */
[----:B------:R-:W-:Y:S02]  /*4cd0*/  PLOP3.LUT P4, PT, P0, P4, PT, 0xf2, 0x2f ;  /* 0x00000000002f781c */ /* 0x000fe40000789e72 */
[----:B------:R-:W4:Y:S11]  /*4ce0*/  SYNCS.PHASECHK.TRANS64.TRYWAIT P2, [UR16+0xb8], R9 ;  /* 0x0000b809ff0075a7 */ /* 0x000f360008041110 */
[----:B-1----:R-:W-:Y:S05]  /*4cf0*/  @!P4 IADD3 R8, P0, PT, R30, 0x580, RZ ;  /* 0x000005801e08c810 */ /* 0x002fea0007f1e0ff */
[----:B--2---:R-:W-:Y:S01]  /*4d00*/  @!P4 IMAD.X R2, RZ, RZ, R31, P0 ;  /* 0x000000ffff02c224 */ /* 0x004fe200000e061f */
[----:B----4-:R-:W-:Y:S07]  /*4d10*/  @!P2 BRA `(.L_x_99) ;  /* 0x0000006000fca947 */ /* 0x010fee0003800000 */
.L_x_278:
[----:B------:R-:W2:Y:S01]  /*4d20*/  LDC.64 R12, c[0x0][0xb18] ;  /* 0x0002c600ff0c7b82 */ /* 0x000ea20000000a00 */
[----:B------:R-:W-:Y:S01]  /*4d30*/  @!P4 R2UR UR8, R2 ;  /* 0x000000000208c2ca */ /* 0x000fe200000e0000 */
[----:B------:R-:W-:Y:S01]  /*4d40*/  VOTEU.ALL UP2, P4 ;  /* 0x0000000000ff7886 */ /* 0x000fe20002040000 */
[----:B------:R-:W-:Y:S01]  /*4d50*/  @!P4 R2UR UR9, R8 ;  /* 0x000000000809c2ca */ /* 0x000fe200000e0000 */
[----:B------:R-:W-:Y:S01]  /*4d60*/  VOTEU.ALL UP1, P4 ;  /* 0x0000000000ff7886 */ /* 0x000fe20002020000 */
[----:B-1----:R-:W-:Y:S03]  /*4d70*/  @!P4 IMAD.MOV.U32 R0, RZ, RZ, 0x2000 ;  /* 0x00002000ff00c424 */ /* 0x002fe600078e00ff */
[----:B------:R-:W1:Y:S01]  /*4d80*/  @!P1 LDC R2, c[0x0][0xb0c] ;  /* 0x0002c300ff029b82 */ /* 0x000e620000000800 */
[----:B------:R-:W-:Y:S01]  /*4d90*/  UMOV UR22, 0x0 ;  /* 0x0000000000167882 */ /* 0x000fe20000000000 */
[----:B------:R-:W-:Y:S01]  /*4da0*/  UMOV UR23, 0x10000000 ;  /* 0x1000000000177882 */ /* 0x000fe20000000000 */
[----:B------:R-:W-:Y:S01]  /*4db0*/  UMOV UR12, UR36 ;  /* 0x00000024000c7c82 */ /* 0x000fe20008000000 */
[----:B------:R-:W-:Y:S01]  /*4dc0*/  UIADD3 UR15, UPT, UPT, UR14, 0x1, URZ ;  /* 0x000000010e0f7890 */ /* 0x000fe2000fffe0ff */
[----:B------:R-:W-:Y:S01]  /*4dd0*/  @P3 SHF.R.U32.HI R26, RZ, 0x10, R17 ;  /* 0x00000010ff1a3819 */ /* 0x000fe20000011611 */
[----:B------:R-:W-:Y:S02]  /*4de0*/  VIADD R28, R28, 0x1 ;  /* 0x000000011c1c7836 */ /* 0x000fe40000000000 */
[----:B------:R-:W-:Y:S01]  /*4df0*/  IMAD.U32 R9, RZ, RZ, UR8 ;  /* 0x00000008ff097e24 */ /* 0x000fe2000f8e00ff */
[----:B------:R-:W-:Y:S01]  /*4e00*/  @!UP2 ULEA UR8, UR14, UR5, 0xd ;  /* 0x000000050e08a291 */ /* 0x000fe2000f8e68ff */
[----:B------:R-:W-:Y:S01]  /*4e10*/  IMAD.U32 R8, RZ, RZ, UR9 ;  /* 0x00000009ff087e24 */ /* 0x000fe2000f8e00ff */
[----:B------:R-:W-:Y:S02]  /*4e20*/  UIADD3 UR9, UPT, UPT, UR16, 0xa0, URZ ;  /* 0x000000a010097890 */ /* 0x000fe4000fffe0ff */
[----:B------:R-:W-:Y:S01]  /*4e30*/  @!P4 R2UR UR21, R9 ;  /* 0x000000000915c2ca */ /* 0x000fe200000e0000 */
[----:B------:R-:W-:Y:S01]  /*4e40*/  @!UP2 UIADD3 UR8, UPT, UPT, UR8, 0x200, URZ ;  /* 0x000002000808a890 */ /* 0x000fe2000fffe0ff */
[----:B------:R-:W-:Y:S01]  /*4e50*/  @!P4 R2UR UR20, R8 ;  /* 0x000000000814c2ca */ /* 0x000fe200000e0000 */
[----:B------:R-:W-:Y:S01]  /*4e60*/  UISETP.NE.AND UP4, UPT, UR15, 0x3, UPT ;  /* 0x000000030f00788c */ /* 0x000fe2000bf85270 */
[----:B------:R-:W4:Y:S01]  /*4e70*/  LDC.64 R8, c[0x0][0xb10] ;  /* 0x0002c400ff087b82 */ /* 0x000f220000000a00 */
[----:B------:R-:W-:Y:S02]  /*4e80*/  UPRMT UR17, UR4, 0x654, UR9 ;  /* 0x0000065404117896 */ /* 0x000fe40008000009 */
[----:B------:R-:W-:Y:S02]  /*4e90*/  USEL UR18, URZ, 0x1, UP4 ;  /* 0x00000001ff127887 */ /* 0x000fe4000a000000 */
[----:B------:R-:W-:Y:S04]  /*4ea0*/  USEL UR15, UR15, URZ, UP4 ;  /* 0x000000ff0f0f7287 */ /* 0x000fe8000a000000 */
[----:B------:R-:W-:Y:S01]  /*4eb0*/  ULEA UR14, UR15, UR5, 0x3 ;  /* 0x000000050f0e7291 */ /* 0x000fe2000f8e18ff */
[----:B------:R-:W-:Y:S01]  /*4ec0*/  LOP3.LUT R29, R29, UR18, RZ, 0x3c, !PT ;  /* 0x000000121d1d7c12 */ /* 0x000fe2000f8e3cff */
[----:B------:R1:W-:Y:S01]  /*4ed0*/  @!UP1 UTMALDG.3D [UR8], [UR20], desc[UR22] ;  /* 0x00001608140095b4 */ /* 0x0003e20008011000 */
[----:B------:R5:W-:Y:S02]  /*4ee0*/  @!P4 SYNCS.ARRIVE.TRANS64.RED.A0TR RZ, [UR16+0xa0], R0 ;  /* 0x0000a000ffffc9a7 */ /* 0x000be40008300410 */
[----:B------:R-:W-:Y:S01]  /*4ef0*/  SHF.L.U32 R22, R29, 0x1f, RZ ;  /* 0x0000001f1d167819 */ /* 0x000fe200000006ff */
[C---:B----4-:R-:W-:Y:S01]  /*4f00*/  @!P1 IMAD.HI.U32 R8, R11.reuse, R8, RZ ;  /* 0x000000080b089227 */ /* 0x050fe200078e00ff */
[----:B--2---:R-:W-:Y:S02]  /*4f10*/  @!P1 ISETP.NE.AND P0, PT, R12, 0x1, PT ;  /* 0x000000010c00980c */ /* 0x004fe40003f05270 */
[----:B-1----:R-:W-:Y:S01]  /*4f20*/  @!P1 ISETP.NE.AND P2, PT, R2, 0x1, PT ;  /* 0x000000010200980c */ /* 0x002fe20003f45270 */
[----:B------:R-:W-:Y:S01]  /*4f30*/  SYNCS.ARRIVE.TRANS64.RED.A1T0 RZ, [UR17], RZ ;  /* 0x000000ffffff79a7 */ /* 0x000fe20008100411 */
[C---:B------:R-:W-:Y:S01]  /*4f40*/  @!P1 IMAD.HI.U32 R13, R10.reuse, R13, RZ ;  /* 0x0000000d0a0d9227 */ /* 0x040fe200078e00ff */
[----:B------:R-:W-:Y:S04]  /*4f50*/  @!P1 SHF.R.U32.HI R8, RZ, R9, R8 ;  /* 0x00000009ff089219 */ /* 0x000fe80000011608 */
[----:B------:R-:W-:Y:S01]  /*4f60*/  @!P1 SEL R8, R11, R8, !P2 ;  /* 0x000000080b089207 */ /* 0x000fe20005000000 */
[----:B------:R-:W1:Y:S01]  /*4f70*/  SYNCS.PHASECHK.TRANS64.TRYWAIT P5, [UR14+0xb8], R22 ;  /* 0x0000b816ff0075a7 */ /* 0x000e6200080a110e */
[----:B-----5:R-:W2:Y:S02]  /*4f80*/  @!P1 LDC R0, c[0x0][0xb20] ;  /* 0x0002c800ff009b82 */ /* 0x020ea40000000800 */
[----:B--2---:R-:W-:Y:S04]  /*4f90*/  @!P1 SHF.R.U32.HI R0, RZ, R0, R13 ;  /* 0x00000000ff009219 */ /* 0x004fe8000001160d */
[----:B------:R-:W-:Y:S05]  /*4fa0*/  @!P1 SEL R9, R10, R0, !P0 ;  /* 0x000000000a099207 */ /* 0x000fea0004000000 */
[----:B------:R-:W-:Y:S02]  /*4fb0*/  @!P1 IMAD.IADD R0, R9, 0x1, -R8 ;  /* 0x0000000109009824 */ /* 0x000fe400078e0a08 */
[----:B------:R-:W-:Y:S02]  /*4fc0*/  @!P1 IMAD.IADD R8, R8, 0x1, -R9 ;  /* 0x0000000108089824 */ /* 0x000fe400078e0a09 */
[----:B------:R-:W-:Y:S02]  /*4fd0*/  @!P1 IMAD R11, R0, R2, R11 ;  /* 0x00000002000b9224 */ /* 0x000fe400078e020b */
[----:B------:R-:W-:Y:S01]  /*4fe0*/  @!P1 IMAD R10, R8, R12, R10 ;  /* 0x0000000c080a9224 */ /* 0x000fe200078e020a */
[----:B-1----:R-:W-:Y:S06]  /*4ff0*/  @!P5 BRA `(.L_x_100) ;  /* 0x00000060005cd947 */ /* 0x002fec0003800000 */
.L_x_280:
[----:B------:R-:W-:Y:S01]  /*5000*/  @!P4 IADD3 R2, P0, PT, R30, 0x580, RZ ;  /* 0x000005801e02c810 */ /* 0x000fe20007f1e0ff */
[----:B------:R-:W-:Y:S01]  /*5010*/  UMOV UR20, 0x0 ;  /* 0x0000000000147882 */ /* 0x000fe20000000000 */
[----:B------:R-:W-:Y:S01]  /*5020*/  UMOV UR21, 0x10000000 ;  /* 0x1000000000157882 */ /* 0x000fe20000000000 */
[----:B------:R-:W-:Y:S01]  /*5030*/  VOTEU.ALL UP1, P4 ;  /* 0x0000000000ff7886 */ /* 0x000fe20002020000 */
[----:B------:R-:W-:Y:S01]  /*5040*/  @!P4 R2UR UR9, R2 ;  /* 0x000000000209c2ca */ /* 0x000fe200000e0000 */
[----:B-1----:R-:W-:Y:S01]  /*5050*/  @!P4 IMAD.X R0, RZ, RZ, R31, P0 ;  /* 0x000000ffff00c224 */ /* 0x002fe200000e061f */
[----:B------:R-:W-:Y:S01]  /*5060*/  UMOV UR12, UR36 ;  /* 0x00000024000c7c82 */ /* 0x000fe20008000000 */
[----:B------:R-:W-:Y:S01]  /*5070*/  @P3 R2UR UR36, R26 ;  /* 0x000000001a2432ca */ /* 0x000fe200000e0000 */
[----:B------:R-:W-:Y:S01]  /*5080*/  @!UP1 ULEA UR16, UR15, UR5, 0xd ;  /* 0x000000050f109291 */ /* 0x000fe2000f8e68ff */
[----:B------:R-:W-:Y:S01]  /*5090*/  ISETP.NE.AND P0, PT, R28, 0x2, PT ;  /* 0x000000021c00780c */ /* 0x000fe20003f05270 */
[----:B------:R-:W-:Y:S01]  /*50a0*/  @!UP1 UIADD3 UR10, UPT, UPT, UR10, 0x20, URZ ;  /* 0x000000200a0a9890 */ /* 0x000fe2000fffe0ff */
[----:B------:R-:W-:Y:S01]  /*50b0*/  @!P4 R2UR UR8, R0 ;  /* 0x000000000008c2ca */ /* 0x000fe200000e0000 */
[----:B------:R-:W-:Y:S01]  /*50c0*/  IMAD.IADD R23, R10, 0x1, R82 ;  /* 0x000000010a177824 */ /* 0x000fe200078e0252 */
[----:B------:R-:W-:Y:S01]  /*50d0*/  SEL R0, RZ, 0x1, P0 ;  /* 0x00000001ff007807 */ /* 0x000fe20000000000 */
[----:B------:R-:W-:Y:S01]  /*50e0*/  IMAD.IADD R22, R11, 0x1, R83 ;  /* 0x000000010b167824 */ /* 0x000fe200078e0253 */
[----:B------:R-:W-:Y:S02]  /*50f0*/  SEL R28, R28, RZ, P0 ;  /* 0x000000ff1c1c7207 */ /* 0x000fe40000000000 */
[----:B------:R-:W-:Y:S01]  /*5100*/  IMAD.U32 R8, RZ, RZ, UR9 ;  /* 0x00000009ff087e24 */ /* 0x000fe2000f8e00ff */
[----:B------:R-:W-:Y:S01]  /*5110*/  UIADD3 UR9, UPT, UPT, UR14, 0xa0, URZ ;  /* 0x000000a00e097890 */ /* 0x000fe2000fffe0ff */
[----:B------:R-:W-:Y:S03]  /*5120*/  LOP3.LUT R27, R27, R0, RZ, 0x3c, !PT ;  /* 0x000000001b1b7212 */ /* 0x000fe600078e3cff */
[----:B------:R-:W-:Y:S02]  /*5130*/  @!P4 R2UR UR18, R8 ;  /* 0x000000000812c2ca */ /* 0x000fe400000e0000 */
[----:B------:R-:W-:Y:S01]  /*5140*/  IMAD.U32 R9, RZ, RZ, UR8 ;  /* 0x00000008ff097e24 */ /* 0x000fe2000f8e00ff */
[----:B------:R-:W-:Y:S01]  /*5150*/  @!UP1 UIADD3 UR8, UPT, UPT, UR16, 0x200, URZ ;  /* 0x0000020010089890 */ /* 0x000fe2000fffe0ff */
[----:B------:R-:W-:Y:S01]  /*5160*/  VOTEU.ALL UP1, P4 ;  /* 0x0000000000ff7886 */ /* 0x000fe20002020000 */
[----:B------:R-:W-:Y:S02]  /*5170*/  UPRMT UR16, UR4, 0x654, UR9 ;  /* 0x0000065404107896 */ /* 0x000fe40008000009 */
[----:B------:R-:W-:Y:S11]  /*5180*/  @!P4 R2UR UR19, R9 ;  /* 0x000000000913c2ca */ /* 0x000ff600000e0000 */
[----:B------:R-:W-:Y:S02]  /*5190*/  @!UPT UIADD3 URZ, UPT, UPT, URZ, URZ, URZ ;  /* 0x000000fffffff290 */ /* 0x000fe4000fffe0ff */
[----:B------:R2:W-:Y:S01]  /*51a0*/  @!UP1 UTMALDG.3D [UR8], [UR18], desc[UR20] ;  /* 0x00001408120095b4 */ /* 0x0005e20008011000 */
[----:B------:R2:W-:Y:S01]  /*51b0*/  @!P4 SYNCS.ARRIVE.TRANS64.RED.A0TR RZ, [UR14+0xa0], R25 ;  /* 0x0000a019ffffc9a7 */ /* 0x0005e2000830040e */
[----:B------:R-:W-:Y:S04]  /*51c0*/  UIADD3 UR14, UPT, UPT, UR15, 0x1, URZ ;  /* 0x000000010f0e7890 */ /* 0x000fe8000fffe0ff */
[----:B------:R-:W-:Y:S04]  /*51d0*/  UISETP.NE.AND UP1, UPT, UR14, 0x3, UPT ;  /* 0x000000030e00788c */ /* 0x000fe8000bf25270 */
[----:B------:R-:W-:Y:S02]  /*51e0*/  USEL UR15, URZ, 0x1, UP1 ;  /* 0x00000001ff0f7887 */ /* 0x000fe40008800000 */
[----:B------:R-:W-:Y:S02]  /*51f0*/  USEL UR14, UR14, URZ, UP1 ;  /* 0x000000ff0e0e7287 */ /* 0x000fe40008800000 */
[----:B------:R-:W-:Y:S02]  /*5200*/  UPLOP3.LUT UP1, UPT, UPT, UPT, UPT, 0x80, 0x8 ;  /* 0x000000000008789c */ /* 0x000fe40003f2f070 */
[----:B------:R-:W-:Y:S01]  /*5210*/  LOP3.LUT R29, R29, UR15, RZ, 0x3c, !PT ;  /* 0x0000000f1d1d7c12 */ /* 0x000fe2000f8e3cff */
[----:B------:R-:W-:Y:S01]  /*5220*/  SYNCS.ARRIVE.TRANS64.RED.A1T0 RZ, [UR16], RZ ;  /* 0x000000ffffff79a7 */ /* 0x000fe20008100410 */
[----:B------:R-:W-:Y:S07]  /*5230*/  @P3 BRA `(.L_x_101) ;  /* 0xfffffff4001c3947 */ /* 0x000fee000383ffff */
[----:B------:R-:W-:Y:S01]  /*5240*/  UIADD3 UR5, UPT, UPT, UR5, 0xb8, URZ ;  /* 0x000000b805057890 */ /* 0x000fe2000fffe0ff */
[----:B------:R-:W-:-:S03]  /*5250*/  SHF.L.U32 R2, R29, 0x1f, RZ ;  /* 0x0000001f1d027819 */ /* 0x000fc600000006ff */
[----:B------:R-:W-:-:S09]  /*5260*/  ULEA UR4, UR14, UR5, 0x3 ;  /* 0x000000050e047291 */ /* 0x000fd2000f8e18ff */
[----:B------:R-:W1:Y:S02]  /*5270*/  SYNCS.PHASECHK.TRANS64.TRYWAIT P0, [UR4], R2 ;  /* 0x00000002ff0075a7 */ /* 0x000e640008001104 */
[----:B-1----:R-:W-:Y:S05]  /*5280*/  @!P0 BRA `(.L_x_102) ;  /* 0x0000005c00d08947 */ /* 0x002fea0003800000 */
.L_x_282:
        /* <DEDUP_REMOVED lines=9> */
.L_x_284:
[----:B------:R-:W-:-:S04]  /*5320*/  UIADD3 UR6, UPT, UPT, UR6, 0x1, URZ ;  /* 0x0000000106067890 */ /* 0x000fc8000fffe0ff */
[----:B------:R-:W-:-:S04]  /*5330*/  UISETP.NE.AND UP0, UPT, UR6, 0x3, UPT ;  /* 0x000000030600788c */ /* 0x000fc8000bf05270 */
[----:B------:R-:W-:Y:S02]  /*5340*/  USEL UR4, URZ, 0x1, UP0 ;  /* 0x00000001ff047887 */ /* 0x000fe40008000000 */
[----:B------:R-:W-:-:S04]  /*5350*/  USEL UR6, UR6, URZ, UP0 ;  /* 0x000000ff06067287 */ /* 0x000fc80008000000 */
[----:B------:R-:W-:Y:S01]  /*5360*/  ULEA UR6, UR6, UR5, 0x3 ;  /* 0x0000000506067291 */ /* 0x000fe2000f8e18ff */
[----:B-1----:R-:W-:-:S04]  /*5370*/  LOP3.LUT R2, R29, UR4, RZ, 0x3c, !PT ;  /* 0x000000041d027c12 */ /* 0x002fc8000f8e3cff */
[----:B------:R-:W-:Y:S01]  /*5380*/  SHF.L.U32 R2, R2, 0x1f, RZ ;  /* 0x0000001f02027819 */ /* 0x000fe200000006ff */
[----:B------:R-:W-:-:S07]  /*5390*/  IMAD.U32 R0, RZ, RZ, UR6 ;  /* 0x00000006ff007e24 */ /* 0x000fce000f8e00ff */
.L_x_104:
[----:B-1----:R1:W4:Y:S02]  /*53a0*/  SYNCS.PHASECHK.TRANS64.TRYWAIT P0, [R0+URZ], R2 ;  /* 0x00000002000075a7 */ /* 0x00232400080011ff */
[----:B----4-:R-:W-:Y:S05]  /*53b0*/  @!P0 NANOSLEEP.SYNCS 0x989680 ;  /* 0x009896800000895d */ /* 0x010fea0003900000 */
[----:B------:R-:W4:Y:S02]  /*53c0*/  @!P0 SYNCS.PHASECHK.TRANS64 P0, [R0+URZ], R2 ;  /* 0x00000002000085a7 */ /* 0x000f2400080010ff */
[----:B--2-4-:R-:W-:Y:S05]  /*53d0*/  @P0 EXIT ;  /* 0x000000000000094d */ /* 0x014fea0003800000 */
[----:B------:R-:W-:Y:S05]  /*53e0*/  BRA `(.L_x_104) ;  /* 0xfffffffc00ec7947 */ /* 0x000fea000383ffff */
.L_x_92:
[----:B------:R-:W-:-:S06]  /*53f0*/  UISETP.GE.AND UP1, UPT, UR7, 0x4, UPT ;  /* 0x000000040700788c */ /* 0x000fcc000bf26270 */
[----:B------:R-:W-:-:S13]  /*5400*/  PLOP3.LUT P0, PT, PT, PT, UP1, 0x80, 0x8 ;  /* 0x000000000008781c */ /* 0x000fda0003f0f018 */
[----:B------:R-:W-:Y:S05]  /*5410*/  @!P0 EXIT ;  /* 0x000000000000894d */ /* 0x000fea0003800000 */
[----:B------:R-:W-:Y:S01]  /*5420*/  BAR.SYNC.DEFER_BLOCKING 0x6, 0xa0 ;  /* 0x0182800000007b1d */ /* 0x000fe20000010000 */
[C---:B------:R-:W-:Y:S01]  /*5430*/  IMAD.SHL.U32 R2, R121.reuse, 0x20, RZ ;  /* 0x0000002079027824 */ /* 0x040fe200078e00ff */
[C---:B------:R-:W-:Y:S01]  /*5440*/  LOP3.LUT R123, R121.reuse, 0x60, RZ, 0xc0, !PT ;  /* 0x00000060797b7812 */ /* 0x040fe200078ec0ff */
[C---:B------:R-:W-:Y:S01]  /*5450*/  IMAD.SHL.U32 R120, R121.reuse, 0x4, RZ ;  /* 0x0000000479787824 */ /* 0x040fe200078e00ff */
[C---:B------:R-:W-:Y:S01]  /*5460*/  LOP3.LUT R122, R121.reuse, 0x2, RZ, 0xc0, !PT ;  /* 0x00000002797a7812 */ /* 0x040fe200078ec0ff */
[----:B------:R-:W-:Y:S01]  /*5470*/  IMAD.U32 R40, R121, 0x10000, RZ ;  /* 0x0001000079287824 */ /* 0x000fe200078e00ff */
[----:B------:R-:W-:Y:S02]  /*5480*/  UMOV UR42, 0x400 ;  /* 0x00000400002a7882 */ /* 0x000fe40000000000 */
[----:B------:R-:W1:Y:S01]  /*5490*/  LDC R108, c[0x0][0x370] ;  /* 0x0000dc00ff6c7b82 */ /* 0x000e620000000800 */
[----:B------:R-:W-:Y:S01]  /*54a0*/  ULEA UR42, UR4, UR42, 0x18 ;  /* 0x0000002a042a7291 */ /* 0x000fe2000f8ec0ff */
[----:B------:R-:W-:Y:S01]  /*54b0*/  LOP3.LUT R3, R2, 0xc0, RZ, 0xc0, !PT ;  /* 0x000000c002037812 */ /* 0x000fe200078ec0ff */
[----:B------:R-:W-:Y:S01]  /*54c0*/  IMAD.MOV.U32 R39, RZ, RZ, RZ ;  /* 0x000000ffff277224 */ /* 0x000fe200078e00ff */
[----:B------:R-:W-:Y:S01]  /*54d0*/  LOP3.LUT R40, R40, 0x600000, RZ, 0xc0, !PT ;  /* 0x0060000028287812 */ /* 0x000fe200078ec0ff */
[----:B------:R-:W-:Y:S01]  /*54e0*/  IMAD.MOV.U32 R118, RZ, RZ, RZ ;  /* 0x000000ffff767224 */ /* 0x000fe200078e00ff */
[----:B------:R-:W-:Y:S01]  /*54f0*/  LOP3.LUT R120, R3, 0x18, R120, 0xf8, !PT ;  /* 0x0000001803787812 */ /* 0x000fe200078ef878 */
[----:B------:R-:W-:Y:S01]  /*5500*/  IMAD.MOV.U32 R106, RZ, RZ, RZ ;  /* 0x000000ffff6a7224 */ /* 0x000fe200078e00ff */
[----:B------:R-:W2:Y:S01]  /*5510*/  LDC R107, c[0x0][0x374] ;  /* 0x0000dd00ff6b7b82 */ /* 0x000ea20000000800 */
[----:B------:R-:W-:-:S02]  /*5520*/  LOP3.LUT R121, R121, 0x4, RZ, 0xc0, !PT ;  /* 0x0000000479797812 */ /* 0x000fc400078ec0ff */
[----:B------:R-:W-:Y:S02]  /*5530*/  CS2R R116, SRZ ;  /* 0x0000000000747805 */ /* 0x000fe4000001ff00 */
[----:B------:R-:W-:Y:S01]  /*5540*/  LOP3.LUT R120, R120, 0xf20, R2, 0xf8, !PT ;  /* 0x00000f2078787812 */ /* 0x000fe200078ef802 */
[----:B------:R-:W3:Y:S01]  /*5550*/  LDCU.64 UR44, c[0x0][0x348] ;  /* 0x00006900ff2c77ac */ /* 0x000ee20008000a00 */
[----:B------:R-:W-:Y:S01]  /*5560*/  IADD3 R119, PT, PT, -R121, 0x2, RZ ;  /* 0x0000000279777810 */ /* 0x000fe20007ffe1ff */
[----:B------:R-:W-:Y:S01]  /*5570*/  UMOV UR41, 0x1 ;  /* 0x0000000100297882 */ /* 0x000fe20000000000 */
[----:B------:R-:W4:Y:S01]  /*5580*/  LDS R0, [UR42+0x190] ;  /* 0x0001902aff007984 */ /* 0x000f220008000800 */
[----:B------:R-:W-:Y:S01]  /*5590*/  UIADD3 UR42, UPT, UPT, UR42, 0x200, URZ ;  /* 0x000002002a2a7890 */ /* 0x000fe2000fffe0ff */
[----:B------:R-:W-:Y:S01]  /*55a0*/  UMOV UR40, URZ ;  /* 0x000000ff00287c82 */ /* 0x000fe20008000000 */
[----:B------:R-:W-:-:S04]  /*55b0*/  UMOV UR37, URZ ;  /* 0x000000ff00257c82 */ /* 0x000fc80008000000 */
[----:B------:R-:W-:Y:S01]  /*55c0*/  LEA R120, R120, UR42, 0x1 ;  /* 0x0000002a78787c11 */ /* 0x000fe2000f8e08ff */
[----:B-1234-:R-:W-:-:S07]  /*55d0*/  IMAD.IADD R40, R0, 0x1, R40 ;  /* 0x0000000100287824 */ /* 0x01efce00078e0228 */
.L_x_228:
[----:B------:R-:W1:Y:S01]  /*55e0*/  S2R R16, SR_CgaCtaId ;  /* 0x0000000000107919 */ /* 0x000e620000008800 */
[----:B------:R-:W-:Y:S02]  /*55f0*/  MOV R0, 0x400 ;  /* 0x0000040000007802 */ /* 0x000fe40000000f00 */
[----:B------:R-:W-:Y:S02]  /*5600*/  SHF.L.U32 R2, R117, 0x1f, RZ ;  /* 0x0000001f75027819 */ /* 0x000fe400000006ff */
[----:B-1----:R-:W-:-:S05]  /*5610*/  LEA R16, R16, R0, 0x18 ;  /* 0x0000000010107211 */ /* 0x002fca00078ec0ff */
[C-C-:B------:R-:W-:Y:S02]  /*5620*/  IMAD R0, R106.reuse, 0x8, R16.reuse ;  /* 0x000000086a007824 */ /* 0x140fe400078e0210 */
[----:B------:R-:W-:Y:S02]  /*5630*/  IMAD R8, R106, 0x10, R16 ;  /* 0x000000106a087824 */ /* 0x000fe400078e0210 */
[----:B------:R-:W1:Y:S02]  /*5640*/  SYNCS.PHASECHK.TRANS64.TRYWAIT P0, [R0+URZ+0xe0], R2 ;  /* 0x0000e002000075a7 */ /* 0x000e6400080011ff */
[----:B-1----:R-:W-:Y:S05]  /*5650*/  @!P0 BRA `(.L_x_105) ;  /* 0x0000005c000c8947 */ /* 0x002fea0003800000 */
.L_x_285:
        /* <DEDUP_REMOVED lines=11> */
[----:B--2---:R-:W-:-:S04]  /*5710*/  LOP3.LUT P3, RZ, R10, 0x1, RZ, 0xc0, !PT ;  /* 0x000000010aff7812 */ /* 0x004fc8000786c0ff */
[----:B------:R-:W-:-:S09]  /*5720*/  P2R R126, PR, RZ, 0x8 ;  /* 0x00000008ff7e7803 */ /* 0x000fd20000000000 */
[----:B------:R-:W-:Y:S02]  /*5730*/  @P3 MOV R114, R8 ;  /* 0x0000000800723202 */ /* 0x000fe40000000f00 */
[----:B------:R-:W-:Y:S01]  /*5740*/  @P3 LOP3.LUT R113, R9, 0xffff, RZ, 0xc0, !PT ;  /* 0x0000ffff09713812 */ /* 0x000fe200078ec0ff */
[----:B-1----:R-:W-:Y:S06]  /*5750*/  @!P0 BRA `(.L_x_106) ;  /* 0x0000000000b88947 */ /* 0x002fec0003800000 */
[----:B------:R-:W1:Y:S01]  /*5760*/  LDC.64 R4, c[0x0][0xb18] ;  /* 0x0002c600ff047b82 */ /* 0x000e620000000a00 */
[----:B------:R-:W-:-:S07]  /*5770*/  ISETP.NE.AND P0, PT, R36, 0x1, PT ;  /* 0x000000012400780c */ /* 0x000fce0003f05270 */
[----:B------:R-:W2:Y:S08]  /*5780*/  LDC.64 R6, c[0x0][0xb10] ;  /* 0x0002c400ff067b82 */ /* 0x000eb00000000a00 */
[----:B------:R-:W3:Y:S08]  /*5790*/  LDC R0, c[0x0][0xb20] ;  /* 0x0002c800ff007b82 */ /* 0x000ef00000000800 */
[----:B------:R-:W4:Y:S01]  /*57a0*/  LDC R12, c[0x0][0xb0c] ;  /* 0x0002c300ff0c7b82 */ /* 0x000f220000000800 */
[----:B-1----:R-:W-:Y:S01]  /*57b0*/  IMAD.HI.U32 R14, R107, R5, RZ ;  /* 0x000000056b0e7227 */ /* 0x002fe200078e00ff */
[----:B------:R-:W-:-:S03]  /*57c0*/  ISETP.NE.AND P1, PT, R4, 0x1, PT ;  /* 0x000000010400780c */ /* 0x000fc60003f25270 */
[----:B------:R-:W-:-:S03]  /*57d0*/  IMAD.HI.U32 R5, R113, R5, RZ ;  /* 0x0000000571057227 */ /* 0x000fc600078e00ff */
[----:B------:R-:W1:Y:S01]  /*57e0*/  LDC.64 R2, c[0x0][0xb28] ;  /* 0x0002ca00ff027b82 */ /* 0x000e620000000a00 */
[----:B--2---:R-:W-:-:S04]  /*57f0*/  IMAD.HI.U32 R15, R108, R6, RZ ;  /* 0x000000066c0f7227 */ /* 0x004fc800078e00ff */
[----:B------:R-:W-:Y:S01]  /*5800*/  IMAD.HI.U32 R17, R114, R6, RZ ;  /* 0x0000000672117227 */ /* 0x000fe200078e00ff */
[-C--:B------:R-:W-:Y:S02]  /*5810*/  SHF.R.U32.HI R15, RZ, R7.reuse, R15 ;  /* 0x00000007ff0f7219 */ /* 0x080fe4000001160f */
[-C--:B---3--:R-:W-:Y:S02]  /*5820*/  SHF.R.U32.HI R14, RZ, R0.reuse, R14 ;  /* 0x00000000ff0e7219 */ /* 0x088fe4000001160e */
[----:B------:R-:W-:Y:S02]  /*5830*/  SHF.R.U32.HI R5, RZ, R0, R5 ;  /* 0x00000000ff057219 */ /* 0x000fe40000011605 */
[----:B------:R-:W-:Y:S02]  /*5840*/  SEL R14, R107, R14, !P1 ;  /* 0x0000000e6b0e7207 */ /* 0x000fe40004800000 */
[----:B------:R-:W-:Y:S02]  /*5850*/  SHF.R.U32.HI R17, RZ, R7, R17 ;  /* 0x00000007ff117219 */ /* 0x000fe40000011611 */
[----:B----4-:R-:W-:-:S02]  /*5860*/  ISETP.NE.AND P2, PT, R12, 0x1, PT ;  /* 0x000000010c00780c */ /* 0x010fc40003f45270 */
[----:B------:R-:W-:Y:S02]  /*5870*/  SEL R5, R113, R5, !P1 ;  /* 0x0000000571057207 */ /* 0x000fe40004800000 */
[----:B------:R-:W-:Y:S02]  /*5880*/  SEL R15, R108, R15, !P2 ;  /* 0x0000000f6c0f7207 */ /* 0x000fe40005000000 */
[----:B------:R-:W-:Y:S01]  /*5890*/  SEL R17, R114, R17, !P2 ;  /* 0x0000001172117207 */ /* 0x000fe20005000000 */
[----:B-1----:R-:W-:-:S04]  /*58a0*/  IMAD.HI.U32 R13, R14, R2, RZ ;  /* 0x000000020e0d7227 */ /* 0x002fc800078e00ff */
        /* <DEDUP_REMOVED lines=25> */
.L_x_106:
[----:B------:R-:W1:Y:S02]  /*5a40*/  LDCU UR4, c[0x0][0xb30] ;  /* 0x00016600ff0477ac */ /* 0x000e640008000800 */
[----:B-1----:R-:W-:-:S09]  /*5a50*/  UISETP.NE.AND UP0, UPT, UR4, 0x1, UPT ;  /* 0x000000010400788c */ /* 0x002fd2000bf05270 */
        /* <DEDUP_REMOVED lines=17> */
.L_x_107:
[----:B------:R-:W-:Y:S01]  /*5b70*/  ULOP3.LUT UP0, URZ, UR42, 0x1b0, URZ, 0xc0, !UPT ;  /* 0x000001b02aff7892 */ /* 0x000fe2000f80c0ff */
[----:B------:R-:W-:Y:S02]  /*5b80*/  IADD3 R106, PT, PT, R106, 0x1, RZ ;  /* 0x000000016a6a7810 */ /* 0x000fe40007ffe0ff */
[----:B------:R-:W-:-:S06]  /*5b90*/  @P3 SHF.R.U32.HI R115, RZ, 0x10, R9 ;  /* 0x00000010ff733819 */ /* 0x000fcc0000011609 */
[----:B------:R-:W-:Y:S05]  /*5ba0*/  BRA.U !UP0, `(.L_x_108) ;  /* 0x00000001087c7547 */ /* 0x000fea000b800000 */
[----:B------:R-:W-:Y:S01]  /*5bb0*/  MOV R2, 0x0 ;  /* 0x0000000000027802 */ /* 0x000fe20000000f00 */
[----:B------:R-:W1:Y:S01]  /*5bc0*/  LDCU.64 UR8, c[0x4][0x80] ;  /* 0x01001000ff0877ac */ /* 0x000e620008000a00 */
[----:B------:R-:W-:Y:S02]  /*5bd0*/  HFMA2 R12, -RZ, RZ, 0, 5.9604644775390625e-08 ;  /* 0x00000001ff0c7431 */ /* 0x000fe400000001ff */
[----:B------:R-:W-:Y:S01]  /*5be0*/  IMAD.MOV.U32 R8, RZ, RZ, 0x70 ;  /* 0x00000070ff087424 */ /* 0x000fe200078e00ff */
[----:B------:R2:W3:Y:S01]  /*5bf0*/  LDC.64 R14, c[0x4][R2] ;  /* 0x01000000020e7b82 */ /* 0x0004e20000000a00 */
[----:B------:R-:W4:Y:S01]  /*5c00*/  LDCU.64 UR6, c[0x4][0x88] ;  /* 0x01001100ff0677ac */ /* 0x000f220008000a00 */
[----:B------:R-:W-:Y:S01]  /*5c10*/  IMAD.MOV.U32 R13, RZ, RZ, RZ ;  /* 0x000000ffff0d7224 */ /* 0x000fe200078e00ff */
[----:B------:R-:W2:Y:S01]  /*5c20*/  LDCU.64 UR4, c[0x4][0x8] ;  /* 0x01000100ff0477ac */ /* 0x000ea20008000a00 */
[----:B-1----:R-:W-:Y:S01]  /*5c30*/  IMAD.U32 R4, RZ, RZ, UR8 ;  /* 0x00000008ff047e24 */ /* 0x002fe2000f8e00ff */
[----:B------:R-:W-:Y:S01]  /*5c40*/  MOV R5, UR9 ;  /* 0x0000000900057c02 */ /* 0x000fe20008000f00 */
[----:B----4-:R-:W-:Y:S01]  /*5c50*/  IMAD.U32 R6, RZ, RZ, UR6 ;  /* 0x00000006ff067e24 */ /* 0x010fe2000f8e00ff */
[----:B------:R-:W-:Y:S01]  /*5c60*/  MOV R7, UR7 ;  /* 0x0000000700077c02 */ /* 0x000fe20008000f00 */
[----:B--2---:R-:W-:Y:S01]  /*5c70*/  IMAD.U32 R10, RZ, RZ, UR4 ;  /* 0x00000004ff0a7e24 */ /* 0x004fe2000f8e00ff */
[----:B------:R-:W-:-:S02]  /*5c80*/  MOV R11, UR5 ;  /* 0x00000005000b7c02 */ /* 0x000fc40008000f00 */
[----:B------:R-:W-:-:S07]  /*5c90*/  LEPC R20, `(.L_x_109) ;  /* 0x000000001014794e */ /* 0x000fce0000000000 */
[----:B---3-5:R-:W-:Y:S05]  /*5ca0*/  CALL.ABS.NOINC R14 ;  /* 0x000000000e007343 */ /* 0x028fea0003c00000 */
.L_x_109:
[----:B------:R-:W1:Y:S01]  /*5cb0*/  LDC.64 R2, c[0x4][R2] ;  /* 0x0100000002027b82 */ /* 0x000e620000000a00 */
[----:B------:R-:W2:Y:S01]  /*5cc0*/  LDCU.64 UR8, c[0x4][0x80] ;  /* 0x01001000ff0877ac */ /* 0x000ea20008000a00 */
[----:B------:R-:W-:Y:S02]  /*5cd0*/  HFMA2 R12, -RZ, RZ, 0, 5.9604644775390625e-08 ;  /* 0x00000001ff0c7431 */ /* 0x000fe400000001ff */
[----:B------:R-:W-:Y:S01]  /*5ce0*/  IMAD.MOV.U32 R8, RZ, RZ, 0x70 ;  /* 0x00000070ff087424 */ /* 0x000fe200078e00ff */
[----:B------:R-:W3:Y:S01]  /*5cf0*/  LDCU.64 UR6, c[0x4][0x88] ;  /* 0x01001100ff0677ac */ /* 0x000ee20008000a00 */
[----:B------:R-:W-:Y:S01]  /*5d00*/  IMAD.MOV.U32 R13, RZ, RZ, RZ ;  /* 0x000000ffff0d7224 */ /* 0x000fe200078e00ff */
[----:B------:R-:W4:Y:S01]  /*5d10*/  LDCU.64 UR4, c[0x4][0x8] ;  /* 0x01000100ff0477ac */ /* 0x000f220008000a00 */
[----:B--2---:R-:W-:Y:S02]  /*5d20*/  MOV R4, UR8 ;  /* 0x0000000800047c02 */ /* 0x004fe40008000f00 */
[----:B------:R-:W-:Y:S01]  /*5d30*/  MOV R5, UR9 ;  /* 0x0000000900057c02 */ /* 0x000fe20008000f00 */
[----:B---3--:R-:W-:Y:S01]  /*5d40*/  IMAD.U32 R6, RZ, RZ, UR6 ;  /* 0x00000006ff067e24 */ /* 0x008fe2000f8e00ff */
[----:B------:R-:W-:Y:S01]  /*5d50*/  MOV R7, UR7 ;  /* 0x0000000700077c02 */ /* 0x000fe20008000f00 */
[----:B----4-:R-:W-:Y:S01]  /*5d60*/  IMAD.U32 R10, RZ, RZ, UR4 ;  /* 0x00000004ff0a7e24 */ /* 0x010fe2000f8e00ff */
[----:B------:R-:W-:-:S02]  /*5d70*/  MOV R11, UR5 ;  /* 0x00000005000b7c02 */ /* 0x000fc40008000f00 */
[----:B------:R-:W-:-:S07]  /*5d80*/  LEPC R20, `(.L_x_108) ;  /* 0x000000001014794e */ /* 0x000fce0000000000 */
[----:B-1----:R-:W-:Y:S05]  /*5d90*/  CALL.ABS.NOINC R2 ;  /* 0x0000000002007343 */ /* 0x002fea0003c00000 */
.L_x_108:
[----:B------:R-:W1:Y:S01]  /*5da0*/  LDC.64 R2, c[0x0][0x890] ;  /* 0x00022400ff027b82 */ /* 0x000e620000000a00 */
[----:B------:R-:W-:-:S06]  /*5db0*/  ULOP3.LUT UR4, UR41, 0x1, URZ, 0x3c, !UPT ;  /* 0x0000000129047892 */ /* 0x000fcc000f8e3cff */
[----:B------:R-:W-:Y:S01]  /*5dc0*/  IMAD.U32 R112, RZ, RZ, UR4 ;  /* 0x00000004ff707e24 */ /* 0x000fe2000f8e00ff */
[----:B-1----:R-:W-:-:S04]  /*5dd0*/  ISETP.NE.U32.AND P3, PT, R2, RZ, PT ;  /* 0x000000ff0200720c */ /* 0x002fc80003f65070 */
[----:B------:R-:W-:-:S13]  /*5de0*/  ISETP.NE.AND.EX P3, PT, R3, RZ, PT, P3 ;  /* 0x000000ff0300720c */ /* 0x000fda0003f65330 */
[----:B------:R-:W-:Y:S05]  /*5df0*/  @!P3 BRA `(.L_x_110) ;  /* 0x000000000034b947 */ /* 0x000fea0003800000 */
[----:B------:R-:W1:Y:S02]  /*5e00*/  LDCU.64 UR4, c[0x0][0x888] ;  /* 0x00011100ff0477ac */ /* 0x000e640008000a00 */
[----:B-1----:R-:W-:-:S04]  /*5e10*/  UISETP.NE.U32.AND UP0, UPT, UR4, URZ, UPT ;  /* 0x000000ff0400728c */ /* 0x002fc8000bf05070 */
[----:B------:R-:W-:-:S09]  /*5e20*/  UISETP.NE.AND.EX UP0, UPT, UR5, URZ, UPT, UP0 ;  /* 0x000000ff0500728c */ /* 0x000fd2000bf05300 */
[----:B------:R-:W-:Y:S05]  /*5e30*/  BRA.U !UP0, `(.L_x_111) ;  /* 0x0000000108187547 */ /* 0x000fea000b800000 */
[----:B------:R-:W1:Y:S01]  /*5e40*/  LDC.64 R4, c[0x0][0x888] ;  /* 0x00022200ff047b82 */ /* 0x000e620000000a00 */
[----:B------:R-:W-:-:S04]  /*5e50*/  IMAD R0, R2, UR36, RZ ;  /* 0x0000002402007c24 */ /* 0x000fc8000f8e02ff */
[----:B-1----:R-:W-:-:S05]  /*5e60*/  IMAD.WIDE R4, R0, 0x4, R4 ;  /* 0x0000000400047825 */ /* 0x002fca00078e0204 */
[----:B-----5:R1:W5:Y:S01]  /*5e70*/  LDG.E R62, desc[UR38][R4.64] ;  /* 0x00000026043e7981 */ /* 0x020362000c1e1900 */
[----:B------:R-:W-:Y:S01]  /*5e80*/  MOV R100, 0x1 ;  /* 0x0000000100647802 */ /* 0x000fe20000000f00 */
[----:B------:R-:W-:Y:S06]  /*5e90*/  BRA `(.L_x_110) ;  /* 0x00000000000c7947 */ /* 0x000fec0003800000 */
.L_x_111:
[----:B------:R-:W1:Y:S01]  /*5ea0*/  LDCU UR4, c[0x0][0x880] ;  /* 0x00011000ff0477ac */ /* 0x000e620008000800 */
[----:B------:R-:W-:Y:S01]  /*5eb0*/  HFMA2 R100, -RZ, RZ, 0, 5.9604644775390625e-08 ;  /* 0x00000001ff647431 */ /* 0x000fe200000001ff */
[----:B-1---5:R-:W-:Y:S02]  /*5ec0*/  MOV R62, UR4 ;  /* 0x00000004003e7c02 */ /* 0x022fe40008000f00 */
.L_x_110:
[----:B-1----:R-:W1:Y:S02]  /*5ed0*/  LDC.64 R4, c[0x0][0x8b0] ;  /* 0x00022c00ff047b82 */ /* 0x002e640000000a00 */
        /* <DEDUP_REMOVED lines=11> */
[----:B------:R-:W-:Y:S05]  /*5f90*/  BRA `(.L_x_112) ;  /* 0x0000000000087947 */ /* 0x000fea0003800000 */
.L_x_113:
[----:B------:R-:W1:Y:S02]  /*5fa0*/  LDCU UR4, c[0x0][0x8a0] ;  /* 0x00011400ff0477ac */ /* 0x000e640008000800 */
[----:B-1---5:R-:W-:Y:S02]  /*5fb0*/  MOV R41, UR4 ;  /* 0x0000000400297c02 */ /* 0x022fe40008000f00 */
.L_x_112:
[----:B------:R-:W-:Y:S01]  /*5fc0*/  UISETP.NE.AND UP0, UPT, UR43, URZ, UPT ;  /* 0x000000ff2b00728c */ /* 0x000fe2000bf05270 */
[----:B------:R-:W-:Y:S01]  /*5fd0*/  PLOP3.LUT P0, PT, PT, PT, PT, 0x8, 0x80 ;  /* 0x000000000080781c */ /* 0x000fe20003f0e170 */
[----:B------:R-:W-:-:S03]  /*5fe0*/  IMAD.U32 R0, RZ, RZ, UR40 ;  /* 0x00000028ff007e24 */ /* 0x000fc6000f8e00ff */
[----:B------:R-:W-:-:S04]  /*5ff0*/  P2R R130, PR, RZ, 0x1 ;  /* 0x00000001ff827803 */ /* 0x000fc80000000000 */
[----:B------:R-:W-:Y:S05]  /*6000*/  BRA.U !UP0, `(.L_x_114) ;  /* 0x00000001083c7547 */ /* 0x000fea000b800000 */
[----:B------:R-:W-:-:S04]  /*6010*/  ISETP.NE.U32.AND P0, PT, R2, RZ, PT ;  /* 0x000000ff0200720c */ /* 0x000fc80003f05070 */
[----:B------:R-:W-:-:S13]  /*6020*/  ISETP.NE.AND.EX P0, PT, R3, RZ, PT, P0 ;  /* 0x000000ff0300720c */ /* 0x000fda0003f05300 */
[----:B-----5:R-:W-:-:S04]  /*6030*/  @!P0 FSETP.EQ.AND P1, PT, R62, RZ, PT ;  /* 0x000000ff3e00820b */ /* 0x020fc80003f22000 */
[----:B------:R-:W-:Y:S01]  /*6040*/  P2R R130, PR, RZ, 0x2 ;  /* 0x00000002ff827803 */ /* 0x000fe20000000000 */
[----:B------:R-:W-:Y:S08]  /*6050*/  @!P0 BRA `(.L_x_114) ;  /* 0x0000000000288947 */ /* 0x000ff00003800000 */
[----:B------:R-:W2:Y:S01]  /*6060*/  LDCU.64 UR4, c[0x0][0x888] ;  /* 0x00011100ff0477ac */ /* 0x000ea20008000a00 */
[----:B------:R-:W-:Y:S02]  /*6070*/  LOP3.LUT P1, RZ, R100, 0xff, RZ, 0xc0, !PT ;  /* 0x000000ff64ff7812 */ /* 0x000fe4000782c0ff */
[----:B------:R-:W-:-:S04]  /*6080*/  FSETP.NEU.AND P0, PT, R62, RZ, PT ;  /* 0x000000ff3e00720b */ /* 0x000fc80003f0d000 */
[----:B------:R-:W-:Y:S02]  /*6090*/  SEL R2, RZ, 0xffffffff, P0 ;  /* 0xffffffffff027807 */ /* 0x000fe40000000000 */
[----:B--2---:R-:W-:-:S04]  /*60a0*/  ISETP.NE.U32.AND P2, PT, RZ, UR4, PT ;  /* 0x00000004ff007c0c */ /* 0x004fc8000bf45070 */
[----:B------:R-:W-:-:S04]  /*60b0*/  ISETP.NE.AND.EX P2, PT, RZ, UR5, PT, P2 ;  /* 0x00000005ff007c0c */ /* 0x000fc8000bf45320 */
[----:B------:R-:W-:-:S04]  /*60c0*/  @!P1 SEL R2, RZ, 0xffffffff, P2 ;  /* 0xffffffffff029807 */ /* 0x000fc80001000000 */
[----:B------:R-:W-:-:S04]  /*60d0*/  LOP3.LUT R2, R2, 0x1, RZ, 0xc0, !PT ;  /* 0x0000000102027812 */ /* 0x000fc800078ec0ff */
[----:B------:R-:W-:-:S04]  /*60e0*/  ISETP.EQ.U32.AND P0, PT, R2, 0x1, PT ;  /* 0x000000010200780c */ /* 0x000fc80003f02070 */
[----:B------:R-:W-:-:S09]  /*60f0*/  P2R R130, PR, RZ, 0x1 ;  /* 0x00000001ff827803 */ /* 0x000fd20000000000 */
.L_x_114:
[----:B------:R-:W-:Y:S01]  /*6100*/  ISETP.NE.AND P4, PT, R130, RZ, PT ;  /* 0x000000ff8200720c */ /* 0x000fe20003f85270 */
[----:B------:R-:W2:Y:S01]  /*6110*/  LDCU.64 UR4, c[0x0][0x888] ;  /* 0x00011100ff0477ac */ /* 0x000ea20008000a00 */
[----:B------:R-:W-:Y:S01]  /*6120*/  IMAD.MOV.U32 R111, RZ, RZ, 0x1 ;  /* 0x00000001ff6f7424 */ /* 0x000fe200078e00ff */
[----:B------:R-:W-:Y:S01]  /*6130*/  CS2R R98, SRZ ;  /* 0x0000000000627805 */ /* 0x000fe2000001ff00 */
[----:B------:R-:W-:Y:S01]  /*6140*/  IMAD.SHL.U32 R105, R23, 0x40, RZ ;  /* 0x0000004017697824 */ /* 0x000fe200078e00ff */
[----:B------:R-:W-:Y:S01]  /*6150*/  CS2R R96, SRZ ;  /* 0x0000000000607805 */ /* 0x000fe2000001ff00 */
[----:B------:R-:W-:Y:S01]  /*6160*/  IMAD.SHL.U32 R104, R22, 0x80, RZ ;  /* 0x0000008016687824 */ /* 0x000fe200078e00ff */
[----:B------:R-:W-:Y:S01]  /*6170*/  CS2R R94, SRZ ;  /* 0x00000000005e7805 */ /* 0x000fe2000001ff00 */
[C---:B------:R-:W-:Y:S01]  /*6180*/  IMAD R37, R39.reuse, 0x40, R40 ;  /* 0x0000004027257824 */ /* 0x040fe200078e0228 */
[----:B------:R-:W-:Y:S01]  /*6190*/  CS2R R92, SRZ ;  /* 0x00000000005c7805 */ /* 0x000fe2000001ff00 */
[----:B------:R-:W-:Y:S01]  /*61a0*/  IMAD.MOV.U32 R38, RZ, RZ, RZ ;  /* 0x000000ffff267224 */ /* 0x000fe200078e00ff */
[----:B------:R-:W-:Y:S01]  /*61b0*/  CS2R R90, SRZ ;  /* 0x00000000005a7805 */ /* 0x000fe2000001ff00 */
[----:B------:R-:W-:Y:S01]  /*61c0*/  IMAD.U32 R110, RZ, RZ, UR37 ;  /* 0x00000025ff6e7e24 */ /* 0x000fe2000f8e00ff */
[----:B------:R-:W-:Y:S01]  /*61d0*/  CS2R R88, SRZ ;  /* 0x0000000000587805 */ /* 0x000fe2000001ff00 */
[--C-:B------:R-:W-:Y:S01]  /*61e0*/  @!P4 IMAD R2, R0, 0x8, R16.reuse ;  /* 0x000000080002c824 */ /* 0x100fe200078e0210 */
[----:B------:R-:W-:Y:S01]  /*61f0*/  @!P4 SHF.L.U32 R0, R112, 0x1f, RZ ;  /* 0x0000001f7000c819 */ /* 0x000fe200000006ff */
[----:B------:R-:W-:Y:S01]  /*6200*/  IMAD R16, R39, 0x8, R16 ;  /* 0x0000000827107824 */ /* 0x000fe200078e0210 */
[----:B------:R-:W-:Y:S01]  /*6210*/  CS2R R86, SRZ ;  /* 0x0000000000567805 */ /* 0x000fe2000001ff00 */
[----:B------:R-:W-:Y:S01]  /*6220*/  IMAD.U32 R109, RZ, RZ, UR40 ;  /* 0x00000028ff6d7e24 */ /* 0x000fe2000f8e00ff */
[----:B------:R3:W4:Y:S01]  /*6230*/  @!P4 SYNCS.PHASECHK.TRANS64.TRYWAIT P1, [R2+URZ+0xa0], R0 ;  /* 0x0000a0000200c5a7 */ /* 0x00072200080211ff */
[----:B--2---:R-:W-:-:S02]  /*6240*/  ISETP.NE.U32.AND P0, PT, RZ, UR4, PT ;  /* 0x00000004ff007c0c */ /* 0x004fc4000bf05070 */
[----:B------:R-:W-:Y:S02]  /*6250*/  CS2R R84, SRZ ;  /* 0x0000000000547805 */ /* 0x000fe4000001ff00 */
[----:B------:R-:W-:Y:S02]  /*6260*/  ISETP.NE.AND.EX P0, PT, RZ, UR5, PT, P0 ;  /* 0x00000005ff007c0c */ /* 0x000fe4000bf05300 */
[----:B---3--:R-:W-:Y:S02]  /*6270*/  SHF.L.U32 R0, R118, 0x1f, RZ ;  /* 0x0000001f76007819 */ /* 0x008fe400000006ff */
[----:B------:R-:W-:Y:S02]  /*6280*/  SEL R2, RZ, 0xffffffff, P0 ;  /* 0xffffffffff027807 */ /* 0x000fe40000000000 */
[----:B------:R-:W2:Y:S01]  /*6290*/  SYNCS.PHASECHK.TRANS64.TRYWAIT P2, [R16+URZ+0x100], R0 ;  /* 0x00010000100075a7 */ /* 0x000ea200080411ff */
[----:B------:R-:W-:Y:S02]  /*62a0*/  LOP3.LUT P0, R103, R100, 0xff, RZ, 0xc0, !PT ;  /* 0x000000ff64677812 */ /* 0x000fe4000780c0ff */
[----:B----4-:R-:W-:-:S02]  /*62b0*/  @!P4 SEL R111, RZ, 0x1, !P1 ;  /* 0x00000001ff6fc807 */ /* 0x010fc40004800000 */
[----:B--2---:R-:W-:Y:S02]  /*62c0*/  P2R R129, PR, RZ, 0x4 ;  /* 0x00000004ff817803 */ /* 0x004fe40000000000 */
[----:B-----5:R-:W-:-:S04]  /*62d0*/  FSETP.NEU.AND P2, PT, R62, RZ, PT ;  /* 0x000000ff3e00720b */ /* 0x020fc80003f4d000 */
[----:B------:R-:W-:-:S04]  /*62e0*/  SEL R0, RZ, 0xffffffff, P2 ;  /* 0xffffffffff007807 */ /* 0x000fc80001000000 */
[----:B------:R-:W-:Y:S02]  /*62f0*/  @P3 SEL R0, R2, R0, !P0 ;  /* 0x0000000002003207 */ /* 0x000fe40004000000 */
[----:B------:R-:W-:Y:S02]  /*6300*/  PLOP3.LUT P0, PT, PT, PT, PT, 0x80, 0x8 ;  /* 0x000000000008781c */ /* 0x000fe40003f0f070 */
[----:B------:R-:W-:-:S04]  /*6310*/  LOP3.LUT R0, R0, 0x1, RZ, 0xc0, !PT ;  /* 0x0000000100007812 */ /* 0x000fc800078ec0ff */
[----:B------:R-:W-:-:S04]  /*6320*/  ISETP.NE.U32.AND P2, PT, R0, 0x1, PT ;  /* 0x000000010000780c */ /* 0x000fc80003f45070 */
[----:B------:R-:W-:Y:S02]  /*6330*/  P2R R125, PR, RZ, 0x4 ;  /* 0x00000004ff7d7803 */ /* 0x000fe40000000000 */
[----:B------:R-:W-:-:S04]  /*6340*/  PLOP3.LUT P2, PT, PT, PT, PT, 0x8, 0x80 ;  /* 0x000000000080781c */ /* 0x000fc80003f4e170 */
[----:B------:R-:W-:-:S09]  /*6350*/  P2R R128, PR, RZ, 0x4 ;  /* 0x00000004ff807803 */ /* 0x000fd20000000000 */
.L_x_227:
[----:B------:R-:W-:Y:S01]  /*6360*/  ISETP.NE.AND P1, PT, R130, RZ, PT ;  /* 0x000000ff8200720c */ /* 0x000fe20003f25270 */
[----:B------:R-:W-:Y:S05]  /*6370*/  YIELD ;  /* 0x0000000000007946 */ /* 0x000fea0003800000 */
[----:B------:R-:W-:Y:S01]  /*6380*/  P2R R127, PR, RZ, 0x1 ;  /* 0x00000001ff7f7803 */ /* 0x000fe20000000000 */
[----:B------:R-:W-:Y:S06]  /*6390*/  BSSY B1, `(.L_x_115) ;  /* 0x000001d000017945 */ /* 0x000fec0003800000 */
[----:B------:R-:W-:Y:S05]  /*63a0*/  @P1 BRA `(.L_x_116) ;  /* 0x00000000006c1947 */ /* 0x000fea0003800000 */
[----:B------:R-:W-:Y:S01]  /*63b0*/  ISETP.NE.AND P1, PT, R125, RZ, PT ;  /* 0x000000ff7d00720c */ /* 0x000fe20003f25270 */
[----:B------:R-:W-:Y:S01]  /*63c0*/  BSSY B0, `(.L_x_117) ;  /* 0x000000e000007945 */ /* 0x000fe20003800000 */
[----:B------:R-:W-:Y:S11]  /*63d0*/  ISETP.NE.AND P0, PT, R111, RZ, PT ;  /* 0x000000ff6f00720c */ /* 0x000ff60003f05270 */
[----:B------:R-:W-:Y:S05]  /*63e0*/  @P1 LEA R6, R109, R120, 0xd ;  /* 0x000000786d061211 */ /* 0x000fea00078e68ff */
[--C-:B-1----:R-:W-:Y:S02]  /*63f0*/  @P1 IMAD R5, R122, -0x10, R6.reuse ;  /* 0xfffffff07a051824 */ /* 0x102fe400078e0206 */
[----:B------:R-:W-:Y:S03]  /*6400*/  @P1 IMAD R4, R121, -0x10, R6 ;  /* 0xfffffff079041824 */ /* 0x000fe600078e0206 */
[----:B------:R-:W-:Y:S01]  /*6410*/  @P1 LEA R3, R119, R5, 0x4 ;  /* 0x0000000577031211 */ /* 0x000fe200078e20ff */
[----:B------:R-:W-:Y:S06]  /*6420*/  @P0 BRA `(.L_x_118) ;  /* 0x00000000001c0947 */ /* 0x000fec0003800000 */
[----:B------:R-:W1:Y:S01]  /*6430*/  S2UR UR4, SR_CgaCtaId ;  /* 0x00000000000479c3 */ /* 0x000e620000008800 */
[----:B------:R-:W-:Y:S01]  /*6440*/  UMOV UR5, 0x400 ;  /* 0x0000040000057882 */ /* 0x000fe20000000000 */
[----:B------:R-:W-:Y:S01]  /*6450*/  SHF.L.U32 R0, R112, 0x1f, RZ ;  /* 0x0000001f70007819 */ /* 0x000fe200000006ff */
[----:B-1----:R-:W-:Y:S06]  /*6460*/  ULEA UR4, UR4, UR5, 0x18 ;  /* 0x0000000504047291 */ /* 0x002fec000f8ec0ff */
[----:B------:R-:W-:Y:S04]  /*6470*/  LEA R2, R109, UR4, 0x3 ;  /* 0x000000046d027c11 */ /* 0x000fe8000f8e18ff */
[----:B------:R-:W1:Y:S02]  /*6480*/  SYNCS.PHASECHK.TRANS64.TRYWAIT P0, [R2+URZ+0xa0], R0 ;  /* 0x0000a000020075a7 */ /* 0x000e6400080011ff */
[----:B-1----:R-:W-:Y:S05]  /*6490*/  @!P0 BRA `(.L_x_119) ;  /* 0x0000004c00908947 */ /* 0x002fea0003800000 */
.L_x_118:
[----:B------:R-:W-:Y:S05]  /*64a0*/  BSYNC B0 ;  /* 0x0000000000007941 */ /* 0x000fea0003800000 */
.L_x_117:
[----:B------:R-:W-:Y:S01]  /*64b0*/  ISETP.NE.AND P0, PT, R125, RZ, PT ;  /* 0x000000ff7d00720c */ /* 0x000fe20003f05270 */
[----:B------:R-:W-:Y:S11]  /*64c0*/  VIADD R109, R109, 0x1 ;  /* 0x000000016d6d7836 */ /* 0x000ff60000000000 */
[----:B------:R-:W-:Y:S01]  /*64d0*/  @!UPT UIADD3 URZ, UPT, UPT, URZ, URZ, URZ ;  /* 0x000000fffffff290 */ /* 0x000fe2000fffe0ff */
[----:B------:R2:W3:Y:S04]  /*64e0*/  @P0 LDS.128 R84, [R6] ;  /* 0x0000000006540984 */ /* 0x0004e80000000c00 */
[----:B------:R2:W4:Y:S04]  /*64f0*/  @P0 LDS.128 R92, [R4+0x20] ;  /* 0x00002000045c0984 */ /* 0x0005280000000c00 */
[----:B------:R2:W2:Y:S04]  /*6500*/  @P0 LDS.128 R88, [R5+0x10] ;  /* 0x0000100005580984 */ /* 0x0004a80000000c00 */
[----:B------:R2:W2:Y:S01]  /*6510*/  @P0 LDS.128 R96, [R3+0x10] ;  /* 0x0000100003600984 */ /* 0x0004a20000000c00 */
[C---:B------:R-:W-:Y:S04]  /*6520*/  ISETP.NE.AND P0, PT, R109.reuse, 0x3, PT ;  /* 0x000000036d00780c */ /* 0x040fe80003f05270 */
[----:B-1----:R-:W-:Y:S02]  /*6530*/  SEL R0, RZ, 0x1, P0 ;  /* 0x00000001ff007807 */ /* 0x002fe40000000000 */
[----:B------:R-:W-:Y:S02]  /*6540*/  SEL R109, R109, RZ, P0 ;  /* 0x000000ff6d6d7207 */ /* 0x000fe40000000000 */
[----:B------:R-:W-:Y:S02]  /*6550*/  LOP3.LUT R112, R112, R0, RZ, 0x3c, !PT ;  /* 0x0000000070707212 */ /* 0x000fe400078e3cff */
.L_x_116:
[----:B------:R-:W-:Y:S05]  /*6560*/  BSYNC B1 ;  /* 0x0000000000017941 */ /* 0x000fea0003800000 */
.L_x_115:
[----:B------:R-:W-:Y:S01]  /*6570*/  ISETP.NE.AND P1, PT, R129, RZ, PT ;  /* 0x000000ff8100720c */ /* 0x000fe20003f25270 */
[----:B------:R-:W5:Y:S01]  /*6580*/  S2UR UR4, SR_CgaCtaId ;  /* 0x00000000000479c3 */ /* 0x000f620000008800 */
[----:B------:R-:W-:Y:S01]  /*6590*/  ISETP.NE.AND P0, PT, R128, RZ, PT ;  /* 0x000000ff8000720c */ /* 0x000fe20003f05270 */
[----:B------:R-:W-:Y:S01]  /*65a0*/  IMAD.IADD R2, R37, 0x1, R38 ;  /* 0x0000000125027824 */ /* 0x000fe200078e0226 */
[----:B------:R-:W-:Y:S01]  /*65b0*/  MOV R101, 0x400 ;  /* 0x0000040000657802 */ /* 0x000fe20000000f00 */
[----:B------:R-:W-:Y:S01]  /*65c0*/  BSSY B0, `(.L_x_120) ;  /* 0x000000a000007945 */ /* 0x000fe20003800000 */
[----:B------:R-:W-:Y:S02]  /*65d0*/  PLOP3.LUT P0, PT, P0, P1, PT, 0xf8, 0x8f ;  /* 0x00000000008f781c */ /* 0x000fe40000703f70 */
[----:B--2---:R-:W-:Y:S01]  /*65e0*/  SHF.R.U32.HI R3, RZ, 0x15, R2 ;  /* 0x00000015ff037819 */ /* 0x004fe20000011602 */
[----:B-----5:R-:W-:Y:S05]  /*65f0*/  IMAD.U32 R102, RZ, RZ, UR4 ;  /* 0x00000004ff667e24 */ /* 0x020fea000f8e00ff */
[----:B------:R-:W-:Y:S05]  /*6600*/  LEA R101, R102, R101, 0x18 ;  /* 0x0000006566657211 */ /* 0x000fea00078ec0ff */
[----:B------:R-:W-:Y:S01]  /*6610*/  IMAD R131, R39, 0x8, R101 ;  /* 0x0000000827837824 */ /* 0x000fe200078e0265 */
[----:B------:R-:W-:Y:S06]  /*6620*/  @P0 BRA `(.L_x_121) ;  /* 0x00000000000c0947 */ /* 0x000fec0003800000 */
[----:B------:R-:W-:Y:S04]  /*6630*/  SHF.L.U32 R0, R118, 0x1f, RZ ;  /* 0x0000001f76007819 */ /* 0x000fe800000006ff */
[----:B------:R-:W2:Y:S02]  /*6640*/  SYNCS.PHASECHK.TRANS64.TRYWAIT P0, [R131+URZ+0x100], R0 ;  /* 0x00010000830075a7 */ /* 0x000ea400080011ff */
[----:B--2---:R-:W-:Y:S05]  /*6650*/  @!P0 BRA `(.L_x_122) ;  /* 0x0000004c00348947 */ /* 0x004fea0003800000 */
.L_x_121:
[----:B------:R-:W-:Y:S05]  /*6660*/  BSYNC B0 ;  /* 0x0000000000007941 */ /* 0x000fea0003800000 */
.L_x_120:
[----:B------:R-:W-:Y:S11]  /*6670*/  LOP3.LUT P0, RZ, R3, 0x3, R124, 0x48, !PT ;  /* 0x0000000303ff7812 */ /* 0x000ff6000780487c */
[----:B------:R-:W-:Y:S02]  /*6680*/  @!UPT UIADD3 URZ, UPT, UPT, URZ, URZ, URZ ;  /* 0x000000fffffff290 */ /* 0x000fe4000fffe0ff */
[----:B------:R-:W-:Y:S05]  /*6690*/  @!P0 BRA `(.L_x_123) ;  /* 0x0000000000408947 */ /* 0x000fea0003800000 */
[----:B------:R-:W1:Y:S01]  /*66a0*/  LDCU.64 UR8, c[0x4][0x70] ;  /* 0x01000e00ff0877ac */ /* 0x000e620008000a00 */
[----:B------:R-:W-:Y:S01]  /*66b0*/  MOV R15, 0x0 ;  /* 0x00000000000f7802 */ /* 0x000fe20000000f00 */
[----:B------:R-:W-:Y:S02]  /*66c0*/  HFMA2 R12, -RZ, RZ, 0, 5.9604644775390625e-08 ;  /* 0x00000001ff0c7431 */ /* 0x000fe400000001ff */
[----:B------:R-:W-:Y:S02]  /*66d0*/  IMAD.MOV.U32 R8, RZ, RZ, 0x192 ;  /* 0x00000192ff087424 */ /* 0x000fe400078e00ff */
[----:B------:R-:W-:Y:S01]  /*66e0*/  IMAD.MOV.U32 R13, RZ, RZ, RZ ;  /* 0x000000ffff0d7224 */ /* 0x000fe200078e00ff */
[----:B------:R-:W5:Y:S01]  /*66f0*/  LDCU.64 UR6, c[0x4][0x78] ;  /* 0x01000f00ff0677ac */ /* 0x000f620008000a00 */
[----:B------:R-:W2:Y:S01]  /*6700*/  LDC.64 R14, c[0x4][R15] ;  /* 0x010000000f0e7b82 */ /* 0x000ea20000000a00 */
[----:B------:R-:W3:Y:S01]  /*6710*/  LDCU.64 UR4, c[0x4][0x10] ;  /* 0x01000200ff0477ac */ /* 0x000ee20008000a00 */
[----:B-1----:R-:W-:Y:S01]  /*6720*/  MOV R5, UR9 ;  /* 0x0000000900057c02 */ /* 0x002fe20008000f00 */
[----:B------:R-:W-:Y:S01]  /*6730*/  IMAD.U32 R4, RZ, RZ, UR8 ;  /* 0x00000008ff047e24 */ /* 0x000fe2000f8e00ff */
[----:B-----5:R-:W-:Y:S01]  /*6740*/  MOV R7, UR7 ;  /* 0x0000000700077c02 */ /* 0x020fe20008000f00 */
[----:B------:R-:W-:Y:S01]  /*6750*/  IMAD.U32 R6, RZ, RZ, UR6 ;  /* 0x00000006ff067e24 */ /* 0x000fe2000f8e00ff */
[----:B---3--:R-:W-:Y:S01]  /*6760*/  MOV R11, UR5 ;  /* 0x00000005000b7c02 */ /* 0x008fe20008000f00 */
[----:B------:R-:W-:Y:S02]  /*6770*/  IMAD.U32 R10, RZ, RZ, UR4 ;  /* 0x00000004ff0a7e24 */ /* 0x000fe4000f8e00ff */
[----:B------:R-:W-:Y:S07]  /*6780*/  LEPC R20, `(.L_x_123) ;  /* 0x000000001014794e */ /* 0x000fee0000000000 */
[----:B--2-4-:R-:W-:Y:S05]  /*6790*/  CALL.ABS.NOINC R14 ;  /* 0x000000000e007343 */ /* 0x014fea0003c00000 */
.L_x_123:
[----:B------:R-:W-:Y:S05]  /*67a0*/  WARPSYNC.ALL ;  /* 0x0000000000007948 */ /* 0x000fea0003800000 */
[----:B------:R-:W-:Y:S01]  /*67b0*/  R2UR UR4, R2 ;  /* 0x00000000020472ca */ /* 0x000fe200000e0000 */
[----:B------:R-:W-:Y:S01]  /*67c0*/  BSSY.RECONVERGENT B1, `(.L_x_124) ;  /* 0x000017b000017945 */ /* 0x000fe20003800200 */
[C---:B---3--:R-:W-:Y:S02]  /*67d0*/  SHF.L.U32 R42, R84.reuse, 0x10, RZ ;  /* 0x00000010542a7819 */ /* 0x048fe400000006ff */
[----:B------:R-:W-:Y:S02]  /*67e0*/  LOP3.LUT R43, R84, 0xffff0000, RZ, 0xc0, !PT ;  /* 0xffff0000542b7812 */ /* 0x000fe400078ec0ff */
[----:B------:R-:W-:Y:S02]  /*67f0*/  SHF.L.U32 R44, R85, 0x10, RZ ;  /* 0x00000010552c7819 */ /* 0x000fe400000006ff */
[----:B------:R-:W-:Y:S02]  /*6800*/  MOV R61, 0x3bbb989d ;  /* 0x3bbb989d003d7802 */ /* 0x000fe40000000f00 */
[----:B------:R-:W-:Y:S03]  /*6810*/  ISETP.NE.AND P6, PT, R128, RZ, PT ;  /* 0x000000ff8000720c */ /* 0x000fe60003fc5270 */
[----:B-1----:R-:W1:Y:S10]  /*6820*/  LDTM.x32 R4, tmem[UR4] ;  /* 0x00000004000479ee */ /* 0x002e7400082c0000 */
[----:B------:R-:W-:Y:S01]  /*6830*/  @P6 NOP ;  /* 0x0000000000006918 */ /* 0x000fe20000000000 */
[----:B--2---:R-:W-:Y:S04]  /*6840*/  @P6 IADD3 R131, PT, PT, R131, 0x120, RZ ;  /* 0x0000012083836810 */ /* 0x004fe80007ffe0ff */
[----:B------:R-:W-:Y:S04]  /*6850*/  @P6 LOP3.LUT R131, R131, 0xfefffff8, RZ, 0xc0, !PT ;  /* 0xfefffff883836812 */ /* 0x000fe800078ec0ff */
[----:B-1----:R1:W-:Y:S01]  /*6860*/  @P6 SYNCS.ARRIVE.TRANS64.RED.A1T0 RZ, [R131+URZ], RZ ;  /* 0x000000ff83ff69a7 */ /* 0x0023e200081004ff */
[C---:B------:R-:W-:Y:S01]  /*6870*/  FMUL R0, R41.reuse, R4 ;  /* 0x0000000429007220 */ /* 0x040fe20000400000 */
        /* <DEDUP_REMOVED lines=17> */
[----:B------:R-:W-:Y:S01]  /*6990*/  FMUL R25, R41, R29 ;  /* 0x0000001d29197220 */ /* 0x000fe20000400000 */
[----:B------:R-:W-:Y:S01]  /*69a0*/  LOP3.LUT R32, R85, 0xffff0000, RZ, 0xc0, !PT ;  /* 0xffff000055207812 */ /* 0x000fe200078ec0ff */
[C---:B------:R-:W-:Y:S01]  /*69b0*/  FMUL R7, R41.reuse, R7 ;  /* 0x0000000729077220 */ /* 0x040fe20000400000 */
[C---:B------:R-:W-:Y:S01]  /*69c0*/  FMUL R18, R41.reuse, R22 ;  /* 0x0000001629127220 */ /* 0x040fe20000400000 */
[C---:B------:R-:W-:Y:S01]  /*69d0*/  FMUL R29, R41.reuse, R33 ;  /* 0x00000021291d7220 */ /* 0x040fe20000400000 */
[C---:B------:R-:W-:Y:S01]  /*69e0*/  FMUL R22, R41.reuse, R26 ;  /* 0x0000001a29167220 */ /* 0x040fe20000400000 */
[----:B------:R-:W-:Y:S01]  /*69f0*/  FFMA R0, R62, R42, R0 ;  /* 0x0000002a3e007223 */ /* 0x000fe20000000000 */
[----:B------:R-:W-:Y:S01]  /*6a00*/  SHF.L.U32 R33, R86, 0x10, RZ ;  /* 0x0000001056217819 */ /* 0x000fe200000006ff */
[C---:B------:R-:W-:Y:S01]  /*6a10*/  FMUL R26, R41.reuse, R30 ;  /* 0x0000001e291a7220 */ /* 0x040fe20000400000 */
[C---:B------:R-:W-:Y:S01]  /*6a20*/  FFMA R2, R62.reuse, R43, R2 ;  /* 0x0000002b3e027223 */ /* 0x040fe20000000002 */
[----:B------:R-:W-:Y:S01]  /*6a30*/  FMUL R30, R41, R34 ;  /* 0x00000022291e7220 */ /* 0x000fe20000400000 */
[----:B------:R-:W-:Y:S01]  /*6a40*/  FFMA R3, R62, R44, R3 ;  /* 0x0000002c3e037223 */ /* 0x000fe20000000003 */
[----:B------:R-:W-:Y:S01]  /*6a50*/  LOP3.LUT R34, R86, 0xffff0000, RZ, 0xc0, !PT ;  /* 0xffff000056227812 */ /* 0x000fe200078ec0ff */
[C---:B------:R-:W-:Y:S01]  /*6a60*/  FFMA R7, R62.reuse, R32, R7 ;  /* 0x000000203e077223 */ /* 0x040fe20000000007 */
[C---:B------:R-:W-:Y:S01]  /*6a70*/  SHF.L.U32 R32, R87.reuse, 0x10, RZ ;  /* 0x0000001057207819 */ /* 0x040fe200000006ff */
[----:B------:R-:W-:Y:S01]  /*6a80*/  FFMA R4, R62, R33, R4 ;  /* 0x000000213e047223 */ /* 0x000fe20000000004 */
[----:B------:R-:W-:Y:S01]  /*6a90*/  LOP3.LUT R42, R87, 0xffff0000, RZ, 0xc0, !PT ;  /* 0xffff0000572a7812 */ /* 0x000fe200078ec0ff */
[----:B------:R-:W-:Y:S01]  /*6aa0*/  FMUL R11, R41, R11 ;  /* 0x0000000b290b7220 */ /* 0x000fe20000400000 */
[----:B------:R-:W-:Y:S01]  /*6ab0*/  SHF.L.U32 R33, R88, 0x10, RZ ;  /* 0x0000001058217819 */ /* 0x000fe200000006ff */
[C---:B------:R-:W-:Y:S01]  /*6ac0*/  FFMA R5, R62.reuse, R34, R5 ;  /* 0x000000223e057223 */ /* 0x040fe20000000005 */
[C---:B------:R-:W-:Y:S01]  /*6ad0*/  FFMA R6, R62.reuse, R32, R6 ;  /* 0x000000203e067223 */ /* 0x040fe20000000006 */
[----:B------:R-:W-:Y:S01]  /*6ae0*/  FFMA R11, R62, R42, R11 ;  /* 0x0000002a3e0b7223 */ /* 0x000fe2000000000b */
[----:B------:R-:W-:Y:S01]  /*6af0*/  LOP3.LUT R32, R88, 0xffff0000, RZ, 0xc0, !PT ;  /* 0xffff000058207812 */ /* 0x000fe200078ec0ff */
[C---:B------:R-:W-:Y:S01]  /*6b00*/  FFMA R8, R62.reuse, R33, R8 ;  /* 0x000000213e087223 */ /* 0x040fe20000000008 */
[----:B------:R-:W-:Y:S01]  /*6b10*/  SHF.L.U32 R34, R89, 0x10, RZ ;  /* 0x0000001059227819 */ /* 0x000fe200000006ff */
[----:B------:R-:W-:Y:S01]  /*6b20*/  FMUL R15, R41, R15 ;  /* 0x0000000f290f7220 */ /* 0x000fe20000400000 */
[----:B------:R-:W-:Y:S01]  /*6b30*/  LOP3.LUT R33, R89, 0xffff0000, RZ, 0xc0, !PT ;  /* 0xffff000059217812 */ /* 0x000fe200078ec0ff */
[----:B------:R-:W-:Y:S01]  /*6b40*/  FFMA R9, R62, R32, R9 ;  /* 0x000000203e097223 */ /* 0x000fe20000000009 */
[----:B------:R-:W-:Y:S01]  /*6b50*/  SHF.L.U32 R42, R90, 0x10, RZ ;  /* 0x000000105a2a7819 */ /* 0x000fe200000006ff */
[----:B------:R-:W-:Y:S01]  /*6b60*/  FFMA R10, R62, R34, R10 ;  /* 0x000000223e0a7223 */ /* 0x000fe2000000000a */
[----:B------:R-:W-:Y:S01]  /*6b70*/  LOP3.LUT R32, R90, 0xffff0000, RZ, 0xc0, !PT ;  /* 0xffff00005a207812 */ /* 0x000fe200078ec0ff */
[C---:B------:R-:W-:Y:S01]  /*6b80*/  FFMA R15, R62.reuse, R33, R15 ;  /* 0x000000213e0f7223 */ /* 0x040fe2000000000f */
[C---:B------:R-:W-:Y:S01]  /*6b90*/  SHF.L.U32 R33, R91.reuse, 0x10, RZ ;  /* 0x000000105b217819 */ /* 0x040fe200000006ff */
[C---:B------:R-:W-:Y:S01]  /*6ba0*/  FFMA R12, R62.reuse, R42, R12 ;  /* 0x0000002a3e0c7223 */ /* 0x040fe2000000000c */
[----:B------:R-:W-:Y:S01]  /*6bb0*/  LOP3.LUT R34, R91, 0xffff0000, RZ, 0xc0, !PT ;  /* 0xffff00005b227812 */ /* 0x000fe200078ec0ff */
[----:B------:R-:W-:Y:S01]  /*6bc0*/  FFMA R13, R62, R32, R13 ;  /* 0x000000203e0d7223 */ /* 0x000fe2000000000d */
[----:B------:R-:W-:Y:S01]  /*6bd0*/  FMUL R19, R41, R19 ;  /* 0x0000001329137220 */ /* 0x000fe20000400000 */
[----:B----4-:R-:W-:Y:S01]  /*6be0*/  SHF.L.U32 R32, R92, 0x10, RZ ;  /* 0x000000105c207819 */ /* 0x010fe200000006ff */
        /* <DEDUP_REMOVED lines=8> */
[----:B------:R-:W-:Y:S01]  /*6c70*/  SHF.L.U32 R34, R94, 0x10, RZ ;  /* 0x000000105e227819 */ /* 0x000fe200000006ff */
[----:B------:R-:W-:Y:S01]  /*6c80*/  FFMA R18, R62, R33, R18 ;  /* 0x000000213e127223 */ /* 0x000fe20000000012 */
[----:B------:R-:W-:Y:S01]  /*6c90*/  LOP3.LUT R33, R94, 0xffff0000, RZ, 0xc0, !PT ;  /* 0xffff00005e217812 */ /* 0x000fe200078ec0ff */
[C---:B------:R-:W-:Y:S01]  /*6ca0*/  FFMA R23, R62.reuse, R32, R23 ;  /* 0x000000203e177223 */ /* 0x040fe20000000017 */
[C---:B------:R-:W-:Y:S01]  /*6cb0*/  SHF.L.U32 R42, R95.reuse, 0x10, RZ ;  /* 0x000000105f2a7819 */ /* 0x040fe200000006ff */
[C---:B------:R-:W-:Y:S01]  /*6cc0*/  FFMA R20, R62.reuse, R34, R20 ;  /* 0x000000223e147223 */ /* 0x040fe20000000014 */
[----:B------:R-:W-:Y:S01]  /*6cd0*/  LOP3.LUT R32, R95, 0xffff0000, RZ, 0xc0, !PT ;  /* 0xffff00005f207812 */ /* 0x000fe200078ec0ff */
[----:B------:R-:W-:Y:S01]  /*6ce0*/  FMUL R27, R41, R27 ;  /* 0x0000001b291b7220 */ /* 0x000fe20000400000 */
[----:B------:R-:W-:Y:S01]  /*6cf0*/  FFMA R21, R62, R33, R21 ;  /* 0x000000213e157223 */ /* 0x000fe20000000015 */
[----:B------:R-:W-:Y:S01]  /*6d00*/  SHF.L.U32 R33, R96, 0x10, RZ ;  /* 0x0000001060217819 */ /* 0x000fe200000006ff */
        /* <DEDUP_REMOVED lines=13> */
[C---:B------:R-:W-:Y:S01]  /*6de0*/  SHF.L.U32 R34, R99.reuse, 0x10, RZ ;  /* 0x0000001063227819 */ /* 0x040fe200000006ff */
[----:B------:R-:W-:Y:S01]  /*6df0*/  HFMA2 R33, -RZ, RZ, 3.7421875, 0 ;  /* 0x437c0000ff217431 */ /* 0x000fe200000001ff */
[----:B------:R-:W-:Y:S01]  /*6e00*/  LOP3.LUT R42, R99, 0xffff0000, RZ, 0xc0, !PT ;  /* 0xffff0000632a7812 */ /* 0x000fe200078ec0ff */
[----:B------:R-:W-:Y:S01]  /*6e10*/  FMUL R35, R41, R35 ;  /* 0x0000002329237220 */ /* 0x000fe20000400000 */
[C---:B------:R-:W-:Y:S01]  /*6e20*/  FFMA R29, R62.reuse, R32, R29 ;  /* 0x000000203e1d7223 */ /* 0x040fe2000000001d */
[C---:B------:R-:W-:Y:S02]  /*6e30*/  FFMA R30, R62.reuse, R34, R30 ;  /* 0x000000223e1e7223 */ /* 0x040fe4000000001e */
[----:B------:R-:W-:Y:S01]  /*6e40*/  FFMA R35, R62, R42, R35 ;  /* 0x0000002a3e237223 */ /* 0x000fe20000000023 */
[----:B------:R-:W-:Y:S04]  /*6e50*/  FFMA.SAT R34, R0, -R61, 0.5 ;  /* 0x3f00000000227423 */ /* 0x000fe8000000283d */
[----:B------:R-:W-:Y:S04]  /*6e60*/  FFMA.RM R34, R34, R33, 12582913 ;  /* 0x4b40000122227423 */ /* 0x000fe80000004021 */
[----:B------:R-:W-:Y:S04]  /*6e70*/  FADD R32, R34, -12583039 ;  /* 0xcb40007f22207421 */ /* 0x000fe80000000000 */
[C---:B------:R-:W-:Y:S04]  /*6e80*/  FFMA R32, R0.reuse, -1.4426950216293334961, -R32 ;  /* 0xbfb8aa3b00207823 */ /* 0x040fe80000000820 */
[----:B------:R-:W-:Y:S01]  /*6e90*/  FFMA R32, R0, -1.925963033500011079e-08, R32 ;  /* 0xb2a5706000207823 */ /* 0x000fe20000000020 */
[----:B------:R-:W-:Y:S03]  /*6ea0*/  FFMA.SAT R0, R2, -R61, 0.5 ;  /* 0x3f00000002007423 */ /* 0x000fe6000000283d */
[----:B------:R2:W3:Y:S01]  /*6eb0*/  MUFU.EX2 R63, R32 ;  /* 0x00000020003f7308 */ /* 0x0004e20000000800 */
[----:B------:R-:W-:Y:S04]  /*6ec0*/  FFMA.RM R42, R0, R33, 12582913 ;  /* 0x4b400001002a7423 */ /* 0x000fe80000004021 */
[----:B------:R-:W-:Y:S04]  /*6ed0*/  FADD R0, R42, -12583039 ;  /* 0xcb40007f2a007421 */ /* 0x000fe80000000000 */
[C---:B------:R-:W-:Y:S04]  /*6ee0*/  FFMA R0, R2.reuse, -1.4426950216293334961, -R0 ;  /* 0xbfb8aa3b02007823 */ /* 0x040fe80000000800 */
[----:B------:R-:W-:Y:S01]  /*6ef0*/  FFMA R0, R2, -1.925963033500011079e-08, R0 ;  /* 0xb2a5706002007823 */ /* 0x000fe20000000000 */
[----:B------:R-:W-:Y:S03]  /*6f00*/  FFMA.SAT R2, R3, -R61, 0.5 ;  /* 0x3f00000003027423 */ /* 0x000fe6000000283d */
[----:B------:R4:W5:Y:S01]  /*6f10*/  MUFU.EX2 R64, R0 ;  /* 0x0000000000407308 */ /* 0x0009620000000800 */
[----:B------:R-:W-:Y:S04]  /*6f20*/  FFMA.RM R43, R2, R33, 12582913 ;  /* 0x4b400001022b7423 */ /* 0x000fe80000004021 */
[----:B------:R-:W-:Y:S04]  /*6f30*/  FADD R2, R43, -12583039 ;  /* 0xcb40007f2b027421 */ /* 0x000fe80000000000 */
[C---:B------:R-:W-:Y:S04]  /*6f40*/  FFMA R2, R3.reuse, -1.4426950216293334961, -R2 ;  /* 0xbfb8aa3b03027823 */ /* 0x040fe80000000802 */
[----:B------:R-:W-:Y:S01]  /*6f50*/  FFMA R2, R3, -1.925963033500011079e-08, R2 ;  /* 0xb2a5706003027823 */ /* 0x000fe20000000002 */
[----:B------:R-:W-:Y:S03]  /*6f60*/  FFMA.SAT R3, R7, -R61, 0.5 ;  /* 0x3f00000007037423 */ /* 0x000fe6000000283d */
[----:B------:R-:W1:Y:S01]  /*6f70*/  MUFU.EX2 R65, R2 ;  /* 0x0000000200417308 */ /* 0x000e620000000800 */
[----:B------:R-:W-:Y:S04]  /*6f80*/  FFMA.RM R44, R3, R33, 12582913 ;  /* 0x4b400001032c7423 */ /* 0x000fe80000004021 */
[----:B------:R-:W-:Y:S04]  /*6f90*/  FADD R3, R44, -12583039 ;  /* 0xcb40007f2c037421 */ /* 0x000fe80000000000 */
[C---:B------:R-:W-:Y:S04]  /*6fa0*/  FFMA R3, R7.reuse, -1.4426950216293334961, -R3 ;  /* 0xbfb8aa3b07037823 */ /* 0x040fe80000000803 */
[----:B------:R-:W-:Y:S01]  /*6fb0*/  FFMA R3, R7, -1.925963033500011079e-08, R3 ;  /* 0xb2a5706007037823 */ /* 0x000fe20000000003 */
[C---:B------:R-:W-:Y:S03]  /*6fc0*/  FFMA.SAT R7, R4.reuse, -R61, 0.5 ;  /* 0x3f00000004077423 */ /* 0x040fe6000000283d */
        /* <DEDUP_REMOVED lines=29> */
[C---:B------:R-:W-:Y:S04]  /*71a0*/  FFMA.SAT R8, R9.reuse, -R61, 0.5 ;  /* 0x3f00000009087423 */ /* 0x040fe8000000283d */
[----:B------:R-:W-:Y:S04]  /*71b0*/  FFMA.RM R50, R8, R33, 12582913 ;  /* 0x4b40000108327423 */ /* 0x000fe80000004021 */
[----:B------:R-:W-:Y:S04]  /*71c0*/  FADD R8, R50, -12583039 ;  /* 0xcb40007f32087421 */ /* 0x000fe80000000000 */
[C---:B------:R-:W-:Y:S04]  /*71d0*/  FFMA R8, R9.reuse, -1.4426950216293334961, -R8 ;  /* 0xbfb8aa3b09087823 */ /* 0x040fe80000000808 */
[----:B------:R-:W-:Y:S01]  /*71e0*/  FFMA R8, R9, -1.925963033500011079e-08, R8 ;  /* 0xb2a5706009087823 */ /* 0x000fe20000000008 */
[C---:B------:R-:W-:Y:S03]  /*71f0*/  FFMA.SAT R9, R10.reuse, -R61, 0.5 ;  /* 0x3f0000000a097423 */ /* 0x040fe6000000283d */
[----:B------:R-:W-:Y:S01]  /*7200*/  MUFU.EX2 R71, R8 ;  /* 0x0000000800477308 */ /* 0x000fe20000000800 */
        /* <DEDUP_REMOVED lines=55> */
[----:B------:R-:W-:Y:S03]  /*7580*/  FFMA.SAT R23, R20, -R61, 0.5 ;  /* 0x3f00000014177423 */ /* 0x000fe6000000283d */
[----:B------:R3:W-:Y:S01]  /*7590*/  MUFU.EX2 R78, R18 ;  /* 0x00000012004e7308 */ /* 0x0007e20000000800 */
[----:B--2---:R-:W-:Y:S04]  /*75a0*/  FFMA.RM R32, R23, R33, 12582913 ;  /* 0x4b40000117207423 */ /* 0x004fe80000004021 */
[----:B------:R-:W-:Y:S04]  /*75b0*/  FADD R23, R32, -12583039 ;  /* 0xcb40007f20177421 */ /* 0x000fe80000000000 */
[C---:B------:R-:W-:Y:S04]  /*75c0*/  FFMA R23, R20.reuse, -1.4426950216293334961, -R23 ;  /* 0xbfb8aa3b14177823 */ /* 0x040fe80000000817 */
[----:B------:R-:W-:Y:S01]  /*75d0*/  FFMA R23, R20, -1.925963033500011079e-08, R23 ;  /* 0xb2a5706014177823 */ /* 0x000fe20000000017 */
[----:B----4-:R-:W-:Y:S03]  /*75e0*/  FFMA.SAT R0, R21, -R61, 0.5 ;  /* 0x3f00000015007423 */ /* 0x010fe6000000283d */
[----:B------:R2:W-:Y:S01]  /*75f0*/  MUFU.EX2 R79, R23 ;  /* 0x00000017004f7308 */ /* 0x0005e20000000800 */
[----:B------:R-:W-:Y:S01]  /*7600*/  FFMA.RM R20, R0, R33, 12582913 ;  /* 0x4b40000100147423 */ /* 0x000fe20000004021 */
[----:B---3--:R-:W-:Y:S03]  /*7610*/  @P6 IADD3 R18, PT, PT, R39, 0x1, RZ ;  /* 0x0000000127126810 */ /* 0x008fe60007ffe0ff */
[----:B------:R-:W-:Y:S01]  /*7620*/  FADD R0, R20, -12583039 ;  /* 0xcb40007f14007421 */ /* 0x000fe20000000000 */
[C---:B------:R-:W-:Y:S03]  /*7630*/  @P6 ISETP.NE.AND P0, PT, R18.reuse, 0x4, PT ;  /* 0x000000041200680c */ /* 0x040fe60003f05270 */
[C---:B------:R-:W-:Y:S01]  /*7640*/  FFMA R0, R21.reuse, -1.4426950216293334961, -R0 ;  /* 0xbfb8aa3b15007823 */ /* 0x040fe20000000800 */
[----:B------:R-:W-:Y:S02]  /*7650*/  @P6 SEL R39, R18, RZ, P0 ;  /* 0x000000ff12276207 */ /* 0x000fe40000000000 */
[----:B------:R-:W-:Y:S01]  /*7660*/  SHF.L.U32 R18, R44, 0x17, RZ ;  /* 0x000000172c127819 */ /* 0x000fe200000006ff */
[----:B------:R-:W-:Y:S01]  /*7670*/  FFMA R0, R21, -1.925963033500011079e-08, R0 ;  /* 0xb2a5706015007823 */ /* 0x000fe20000000000 */
[----:B------:R-:W-:Y:S03]  /*7680*/  FFMA.SAT R2, R22, -R61, 0.5 ;  /* 0x3f00000016027423 */ /* 0x000fe6000000283d */
[----:B------:R-:W-:Y:S01]  /*7690*/  MUFU.EX2 R80, R0 ;  /* 0x0000000000507308 */ /* 0x000fe20000000800 */
[----:B------:R-:W-:Y:S01]  /*76a0*/  FFMA.RM R21, R2, R33, 12582913 ;  /* 0x4b40000102157423 */ /* 0x000fe20000004021 */
[----:B--2---:R-:W-:Y:S03]  /*76b0*/  SHF.L.U32 R23, R48, 0x17, RZ ;  /* 0x0000001730177819 */ /* 0x004fe600000006ff */
[----:B------:R-:W-:Y:S04]  /*76c0*/  FADD R2, R21, -12583039 ;  /* 0xcb40007f15027421 */ /* 0x000fe80000000000 */
[C---:B------:R-:W-:Y:S04]  /*76d0*/  FFMA R2, R22.reuse, -1.4426950216293334961, -R2 ;  /* 0xbfb8aa3b16027823 */ /* 0x040fe80000000802 */
[----:B------:R-:W-:Y:S01]  /*76e0*/  FFMA R2, R22, -1.925963033500011079e-08, R2 ;  /* 0xb2a5706016027823 */ /* 0x000fe20000000002 */
[----:B------:R-:W-:Y:S03]  /*76f0*/  FFMA.SAT R3, R27, -R61, 0.5 ;  /* 0x3f0000001b037423 */ /* 0x000fe6000000283d */
[----:B------:R-:W-:Y:S01]  /*7700*/  MUFU.EX2 R81, R2 ;  /* 0x0000000200517308 */ /* 0x000fe20000000800 */
[----:B------:R-:W-:Y:S04]  /*7710*/  FFMA.RM R22, R3, R33, 12582913 ;  /* 0x4b40000103167423 */ /* 0x000fe80000004021 */
[----:B------:R-:W-:Y:S04]  /*7720*/  FADD R3, R22, -12583039 ;  /* 0xcb40007f16037421 */ /* 0x000fe80000000000 */
[C---:B------:R-:W-:Y:S04]  /*7730*/  FFMA R3, R27.reuse, -1.4426950216293334961, -R3 ;  /* 0xbfb8aa3b1b037823 */ /* 0x040fe80000000803 */
[----:B------:R-:W-:Y:S01]  /*7740*/  FFMA R3, R27, -1.925963033500011079e-08, R3 ;  /* 0xb2a570601b037823 */ /* 0x000fe20000000003 */
[----:B------:R-:W-:Y:S01]  /*7750*/  FFMA.SAT R4, R24, -R61, 0.5 ;  /* 0x3f00000018047423 */ /* 0x000fe2000000283d */
[----:B------:R2:W3:Y:S03]  /*7760*/  MUFU.EX2 R27, R11 ;  /* 0x0000000b001b7308 */ /* 0x0004e60000000800 */
[----:B--2---:R-:W-:Y:S04]  /*7770*/  FFMA.RM R11, R4, R33, 12582913 ;  /* 0x4b400001040b7423 */ /* 0x004fe80000004021 */
[C---:B------:R-:W-:Y:S01]  /*7780*/  FADD R4, R11.reuse, -12583039 ;  /* 0xcb40007f0b047421 */ /* 0x040fe20000000000 */
[----:B------:R-:W-:Y:S03]  /*7790*/  SHF.L.U32 R11, R11, 0x17, RZ ;  /* 0x000000170b0b7819 */ /* 0x000fe600000006ff */
[C---:B------:R-:W-:Y:S04]  /*77a0*/  FFMA R4, R24.reuse, -1.4426950216293334961, -R4 ;  /* 0xbfb8aa3b18047823 */ /* 0x040fe80000000804 */
[----:B------:R-:W-:Y:S01]  /*77b0*/  FFMA R4, R24, -1.925963033500011079e-08, R4 ;  /* 0xb2a5706018047823 */ /* 0x000fe20000000004 */
[----:B------:R-:W-:Y:S04]  /*77c0*/  FFMA.SAT R5, R25, -R61, 0.5 ;  /* 0x3f00000019057423 */ /* 0x000fe8000000283d */
[----:B------:R-:W-:Y:S04]  /*77d0*/  FFMA.RM R24, R5, R33, 12582913 ;  /* 0x4b40000105187423 */ /* 0x000fe80000004021 */
[----:B------:R-:W-:Y:S04]  /*77e0*/  FADD R5, R24, -12583039 ;  /* 0xcb40007f18057421 */ /* 0x000fe80000000000 */
[C---:B------:R-:W-:Y:S04]  /*77f0*/  FFMA R5, R25.reuse, -1.4426950216293334961, -R5 ;  /* 0xbfb8aa3b19057823 */ /* 0x040fe80000000805 */
[----:B------:R-:W-:Y:S01]  /*7800*/  FFMA R5, R25, -1.925963033500011079e-08, R5 ;  /* 0xb2a5706019057823 */ /* 0x000fe20000000005 */
[----:B------:R-:W-:Y:S01]  /*7810*/  FFMA.SAT R6, R26, -R61, 0.5 ;  /* 0x3f0000001a067423 */ /* 0x000fe2000000283d */
[----:B------:R2:W4:Y:S03]  /*7820*/  MUFU.EX2 R25, R15 ;  /* 0x0000000f00197308 */ /* 0x0005260000000800 */
[----:B--2---:R-:W-:Y:S04]  /*7830*/  FFMA.RM R15, R6, R33, 12582913 ;  /* 0x4b400001060f7423 */ /* 0x004fe80000004021 */
[----:B------:R-:W-:Y:S04]  /*7840*/  FADD R6, R15, -12583039 ;  /* 0xcb40007f0f067421 */ /* 0x000fe80000000000 */
        /* <DEDUP_REMOVED lines=9> */
[----:B------:R-:W-:Y:S04]  /*78e0*/  FFMA.RM R13, R8, R33, 12582913 ;  /* 0x4b400001080d7423 */ /* 0x000fe80000004021 */
[----:B------:R-:W-:Y:S04]  /*78f0*/  FADD R8, R13, -12583039 ;  /* 0xcb40007f0d087421 */ /* 0x000fe80000000000 */
[C---:B------:R-:W-:Y:S04]  /*7900*/  FFMA R8, R28.reuse, -1.4426950216293334961, -R8 ;  /* 0xbfb8aa3b1c087823 */ /* 0x040fe80000000808 */
[----:B------:R-:W-:Y:S01]  /*7910*/  FFMA R8, R28, -1.925963033500011079e-08, R8 ;  /* 0xb2a570601c087823 */ /* 0x000fe20000000008 */
[----:B------:R-:W-:Y:S01]  /*7920*/  FFMA.SAT R9, R29, -R61, 0.5 ;  /* 0x3f0000001d097423 */ /* 0x000fe2000000283d */
[----:B------:R5:W4:Y:S01]  /*7930*/  MUFU.EX2 R28, R17 ;  /* 0x00000011001c7308 */ /* 0x000b220000000800 */
[----:B--2---:R-:W-:Y:S02]  /*7940*/  @P6 SEL R19, RZ, 0x1, P0 ;  /* 0x00000001ff136807 */ /* 0x004fe40000000000 */
[----:B------:R-:W-:Y:S02]  /*7950*/  FFMA.RM R14, R9, R33, 12582913 ;  /* 0x4b400001090e7423 */ /* 0x000fe40000004021 */
[----:B------:R-:W-:Y:S02]  /*7960*/  @P6 LOP3.LUT R118, R118, R19, RZ, 0x3c, !PT ;  /* 0x0000001376766212 */ /* 0x000fe400078e3cff */
[----:B------:R-:W-:Y:S04]  /*7970*/  FADD R9, R14, -12583039 ;  /* 0xcb40007f0e097421 */ /* 0x000fe80000000000 */
[C---:B------:R-:W-:Y:S04]  /*7980*/  FFMA R9, R29.reuse, -1.4426950216293334961, -R9 ;  /* 0xbfb8aa3b1d097823 */ /* 0x040fe80000000809 */
[----:B------:R-:W-:Y:S01]  /*7990*/  FFMA R9, R29, -1.925963033500011079e-08, R9 ;  /* 0xb2a570601d097823 */ /* 0x000fe20000000009 */
[----:B------:R-:W-:Y:S01]  /*79a0*/  FFMA.SAT R10, R30, -R61, 0.5 ;  /* 0x3f0000001e0a7423 */ /* 0x000fe2000000283d */
[----:B-----5:R-:W-:Y:S02]  /*79b0*/  SHF.L.U32 R17, R34, 0x17, RZ ;  /* 0x0000001722117819 */ /* 0x020fe400000006ff */
[----:B------:R-:W-:Y:S01]  /*79c0*/  MUFU.EX2 R34, R5 ;  /* 0x0000000500227308 */ /* 0x000fe20000000800 */
[----:B------:R-:W-:Y:S04]  /*79d0*/  FFMA.RM R16, R10, R33, 12582913 ;  /* 0x4b4000010a107423 */ /* 0x000fe80000004021 */
[----:B------:R-:W-:Y:S04]  /*79e0*/  FADD R10, R16, -12583039 ;  /* 0xcb40007f100a7421 */ /* 0x000fe80000000000 */
[C---:B------:R-:W-:Y:S04]  /*79f0*/  FFMA R10, R30.reuse, -1.4426950216293334961, -R10 ;  /* 0xbfb8aa3b1e0a7823 */ /* 0x040fe8000000080a */
[----:B------:R-:W-:Y:S01]  /*7a00*/  FFMA R10, R30, -1.925963033500011079e-08, R10 ;  /* 0xb2a570601e0a7823 */ /* 0x000fe2000000000a */
[C---:B------:R-:W-:Y:S04]  /*7a10*/  FFMA.SAT R0, R35.reuse, -R61, 0.5 ;  /* 0x3f00000023007423 */ /* 0x040fe8000000283d */
[----:B------:R-:W-:Y:S01]  /*7a20*/  FFMA.RM R2, R0, R33, 12582913 ;  /* 0x4b40000100027423 */ /* 0x000fe20000004021 */
[----:B------:R-:W-:Y:S03]  /*7a30*/  MUFU.EX2 R10, R10 ;  /* 0x0000000a000a7308 */ /* 0x000fe60000000800 */
[C---:B------:R-:W-:Y:S01]  /*7a40*/  FADD R0, R2.reuse, -12583039 ;  /* 0xcb40007f02007421 */ /* 0x040fe20000000000 */
[----:B------:R-:W-:Y:S03]  /*7a50*/  SHF.L.U32 R2, R2, 0x17, RZ ;  /* 0x0000001702027819 */ /* 0x000fe600000006ff */
[C---:B------:R-:W-:Y:S03]  /*7a60*/  FFMA R0, R35.reuse, -1.4426950216293334961, -R0 ;  /* 0xbfb8aa3b23007823 */ /* 0x040fe60000000800 */
[----:B------:R2:W5:Y:S01]  /*7a70*/  MUFU.EX2 R33, R3 ;  /* 0x0000000300217308 */ /* 0x0005620000000800 */
[----:B------:R-:W-:Y:S09]  /*7a80*/  FFMA R0, R35, -1.925963033500011079e-08, R0 ;  /* 0xb2a5706023007823 */ /* 0x000ff20000000000 */
[----:B------:R1:W5:Y:S01]  /*7a90*/  MUFU.EX2 R35, R4 ;  /* 0x0000000400237308 */ /* 0x0003620000000800 */
[----:B--2---:R-:W-:Y:S01]  /*7aa0*/  FFMA R3, R63, R17, 1 ;  /* 0x3f8000003f037423 */ /* 0x004fe20000000011 */
[----:B------:R-:W-:Y:S08]  /*7ab0*/  SHF.L.U32 R17, R43, 0x17, RZ ;  /* 0x000000172b117819 */ /* 0x000ff000000006ff */
[----:B------:R2:W5:Y:S01]  /*7ac0*/  MUFU.EX2 R63, R6 ;  /* 0x00000006003f7308 */ /* 0x0005620000000800 */
[----:B------:R-:W-:Y:S02]  /*7ad0*/  IADD3 R19, PT, PT, R3, 0x1800000, RZ ;  /* 0x0180000003137810 */ /* 0x000fe40007ffe0ff */
[----:B-1----:R-:W-:Y:S02]  /*7ae0*/  SHF.L.U32 R4, R42, 0x17, RZ ;  /* 0x000000172a047819 */ /* 0x002fe400000006ff */
[----:B------:R-:W-:Y:S03]  /*7af0*/  LOP3.LUT R19, R19, 0x7f800000, RZ, 0xc0, !PT ;  /* 0x7f80000013137812 */ /* 0x000fe600078ec0ff */
[----:B------:R-:W-:Y:S01]  /*7b00*/  FFMA R61, R64, R4, 1 ;  /* 0x3f800000403d7423 */ /* 0x000fe20000000004 */
[----:B------:R-:W-:Y:S01]  /*7b10*/  ISETP.GT.U32.AND P0, PT, R19, 0x1ffffff, PT ;  /* 0x01ffffff1300780c */ /* 0x000fe20003f04070 */
[----:B------:R-:W-:Y:S01]  /*7b20*/  FFMA R4, R65, R17, 1 ;  /* 0x3f80000041047423 */ /* 0x000fe20000000011 */
[----:B------:R-:W-:Y:S01]  /*7b30*/  SHF.L.U32 R17, R45, 0x17, RZ ;  /* 0x000000172d117819 */ /* 0x000fe200000006ff */
[----:B------:R-:W-:Y:S01]  /*7b40*/  FFMA R5, R66, R18, 1 ;  /* 0x3f80000042057423 */ /* 0x000fe20000000012 */
[----:B------:R-:W-:Y:S02]  /*7b50*/  SHF.L.U32 R18, R46, 0x17, RZ ;  /* 0x000000172e127819 */ /* 0x000fe400000006ff */
[----:B------:R-:W-:Y:S01]  /*7b60*/  SHF.L.U32 R19, R47, 0x17, RZ ;  /* 0x000000172f137819 */ /* 0x000fe200000006ff */
[----:B--2---:R-:W-:Y:S01]  /*7b70*/  FFMA R6, R67, R17, 1 ;  /* 0x3f80000043067423 */ /* 0x004fe20000000011 */
[----:B------:R-:W-:Y:S01]  /*7b80*/  SHF.L.U32 R17, R49, 0x17, RZ ;  /* 0x0000001731117819 */ /* 0x000fe200000006ff */
[----:B------:R-:W-:Y:S01]  /*7b90*/  FFMA R48, R68, R18, 1 ;  /* 0x3f80000044307423 */ /* 0x000fe20000000012 */
[----:B------:R-:W-:Y:S01]  /*7ba0*/  SHF.L.U32 R18, R50, 0x17, RZ ;  /* 0x0000001732127819 */ /* 0x000fe200000006ff */
[----:B------:R1:W2:Y:S01]  /*7bb0*/  MUFU.EX2 R49, R7 ;  /* 0x0000000700317308 */ /* 0x0002a20000000800 */
[----:B------:R-:W-:Y:S01]  /*7bc0*/  FFMA R30, R69, R19, 1 ;  /* 0x3f800000451e7423 */ /* 0x000fe20000000013 */
[----:B------:R-:W-:Y:S01]  /*7bd0*/  SHF.L.U32 R19, R51, 0x17, RZ ;  /* 0x0000001733137819 */ /* 0x000fe200000006ff */
[----:B------:R-:W-:Y:S01]  /*7be0*/  FFMA R29, R70, R23, 1 ;  /* 0x3f800000461d7423 */ /* 0x000fe20000000017 */
[----:B------:R-:W-:Y:S01]  /*7bf0*/  SHF.L.U32 R23, R20, 0x17, RZ ;  /* 0x0000001714177819 */ /* 0x000fe200000006ff */
[----:B---3--:R-:W-:Y:S01]  /*7c00*/  FFMA R47, R27, R17, 1 ;  /* 0x3f8000001b2f7423 */ /* 0x008fe20000000011 */
[----:B------:R-:W-:Y:S01]  /*7c10*/  SHF.L.U32 R17, R53, 0x17, RZ ;  /* 0x0000001735117819 */ /* 0x000fe200000006ff */
[----:B------:R-:W-:Y:S01]  /*7c20*/  FFMA R46, R71, R18, 1 ;  /* 0x3f800000472e7423 */ /* 0x000fe20000000012 */
[----:B------:R-:W-:Y:S02]  /*7c30*/  SHF.L.U32 R18, R54, 0x17, RZ ;  /* 0x0000001736127819 */ /* 0x000fe400000006ff */
[----:B------:R3:W2:Y:S01]  /*7c40*/  MUFU.EX2 R53, R8 ;  /* 0x0000000800357308 */ /* 0x0006a20000000800 */
[----:B------:R-:W-:Y:S01]  /*7c50*/  FFMA R45, R72, R19, 1 ;  /* 0x3f800000482d7423 */ /* 0x000fe20000000013 */
[----:B------:R-:W-:Y:S02]  /*7c60*/  SHF.L.U32 R19, R58, 0x17, RZ ;  /* 0x000000173a137819 */ /* 0x000fe400000006ff */
[----:B-1----:R-:W-:Y:S06]  /*7c70*/  SHF.L.U32 R7, R52, 0x17, RZ ;  /* 0x0000001734077819 */ /* 0x002fec00000006ff */
[----:B------:R1:W2:Y:S01]  /*7c80*/  MUFU.EX2 R54, R9 ;  /* 0x0000000900367308 */ /* 0x0002a20000000800 */
[----:B------:R-:W-:Y:S01]  /*7c90*/  FFMA R44, R73, R7, 1 ;  /* 0x3f800000492c7423 */ /* 0x000fe20000000007 */
[----:B------:R-:W-:Y:S01]  /*7ca0*/  SHF.L.U32 R7, R55, 0x17, RZ ;  /* 0x0000001737077819 */ /* 0x000fe200000006ff */
[----:B----4-:R-:W-:Y:S01]  /*7cb0*/  FFMA R26, R25, R17, 1 ;  /* 0x3f800000191a7423 */ /* 0x010fe20000000011 */
[----:B------:R-:W-:Y:S01]  /*7cc0*/  FFMA R17, R74, R18, 1 ;  /* 0x3f8000004a117423 */ /* 0x000fe20000000012 */
[----:B---3--:R-:W-:Y:S02]  /*7cd0*/  SHF.L.U32 R8, R56, 0x17, RZ ;  /* 0x0000001738087819 */ /* 0x008fe400000006ff */
[----:B------:R-:W-:Y:S01]  /*7ce0*/  SHF.L.U32 R18, R57, 0x17, RZ ;  /* 0x0000001739127819 */ /* 0x000fe200000006ff */
[----:B------:R-:W-:Y:S01]  /*7cf0*/  FFMA R51, R75, R7, 1 ;  /* 0x3f8000004b337423 */ /* 0x000fe20000000007 */
[----:B------:R-:W-:Y:S01]  /*7d00*/  SHF.L.U32 R7, R59, 0x17, RZ ;  /* 0x000000173b077819 */ /* 0x000fe200000006ff */
[----:B------:R-:W-:Y:S01]  /*7d10*/  FFMA R43, R76, R8, 1 ;  /* 0x3f8000004c2b7423 */ /* 0x000fe20000000008 */
[----:B------:R-:W-:Y:S01]  /*7d20*/  SHF.L.U32 R8, R60, 0x17, RZ ;  /* 0x000000173c087819 */ /* 0x000fe200000006ff */
[----:B------:R-:W-:Y:S01]  /*7d30*/  FFMA R18, R31, R18, 1 ;  /* 0x3f8000001f127423 */ /* 0x000fe20000000012 */
[----:B------:R-:W-:Y:S01]  /*7d40*/  FFMA R19, R77, R19, 1 ;  /* 0x3f8000004d137423 */ /* 0x000fe20000000013 */
[----:B-1----:R-:W-:Y:S01]  /*7d50*/  SHF.L.U32 R9, R32, 0x17, RZ ;  /* 0x0000001720097819 */ /* 0x002fe200000006ff */
[----:B------:R-:W-:Y:S01]  /*7d60*/  FFMA R20, R28, R7, 1 ;  /* 0x3f8000001c147423 */ /* 0x000fe20000000007 */
[----:B------:R-:W-:Y:S01]  /*7d70*/  SHF.L.U32 R7, R21, 0x17, RZ ;  /* 0x0000001715077819 */ /* 0x000fe200000006ff */
[----:B------:R-:W-:Y:S01]  /*7d80*/  FFMA R42, R78, R8, 1 ;  /* 0x3f8000004e2a7423 */ /* 0x000fe20000000008 */
[----:B------:R-:W-:Y:S01]  /*7d90*/  SHF.L.U32 R8, R22, 0x17, RZ ;  /* 0x0000001716087819 */ /* 0x000fe200000006ff */
[----:B------:R1:W3:Y:S01]  /*7da0*/  MUFU.EX2 R21, R0 ;  /* 0x0000000000157308 */ /* 0x0002e20000000800 */
[----:B------:R-:W-:Y:S01]  /*7db0*/  FFMA R25, R79, R9, 1 ;  /* 0x3f8000004f197423 */ /* 0x000fe20000000009 */
[----:B------:R-:W-:Y:S01]  /*7dc0*/  SHF.L.U32 R9, R15, 0x17, RZ ;  /* 0x000000170f097819 */ /* 0x000fe200000006ff */
[----:B------:R-:W-:Y:S01]  /*7dd0*/  FFMA R23, R80, R23, 1 ;  /* 0x3f80000050177423 */ /* 0x000fe20000000017 */
[----:B-1----:R-:W-:Y:S01]  /*7de0*/  SHF.L.U32 R0, R24, 0x17, RZ ;  /* 0x0000001718007819 */ /* 0x002fe200000006ff */
[----:B------:R-:W-:Y:S01]  /*7df0*/  FFMA R24, R81, R7, 1 ;  /* 0x3f80000051187423 */ /* 0x000fe20000000007 */
[----:B-----5:R-:W-:Y:S01]  /*7e00*/  FFMA R50, R33, R8, 1 ;  /* 0x3f80000021327423 */ /* 0x020fe20000000008 */
[----:B------:R-:W-:Y:S01]  /*7e10*/  FFMA R35, R35, R11, 1 ;  /* 0x3f80000023237423 */ /* 0x000fe2000000000b */
[----:B------:R-:W-:Y:S01]  /*7e20*/  SHF.L.U32 R7, R13, 0x17, RZ ;  /* 0x000000170d077819 */ /* 0x000fe200000006ff */
[----:B------:R-:W-:Y:S01]  /*7e30*/  FFMA R27, R34, R0, 1 ;  /* 0x3f800000221b7423 */ /* 0x000fe20000000000 */
[----:B------:R-:W-:Y:S01]  /*7e40*/  SHF.L.U32 R0, R12, 0x17, RZ ;  /* 0x000000170c007819 */ /* 0x000fe200000006ff */
[----:B------:R-:W-:Y:S01]  /*7e50*/  FFMA R28, R63, R9, 1 ;  /* 0x3f8000003f1c7423 */ /* 0x000fe20000000009 */
[----:B------:R-:W-:Y:S02]  /*7e60*/  SHF.L.U32 R8, R14, 0x17, RZ ;  /* 0x000000170e087819 */ /* 0x000fe400000006ff */
[----:B------:R-:W-:Y:S01]  /*7e70*/  SHF.L.U32 R9, R16, 0x17, RZ ;  /* 0x0000001710097819 */ /* 0x000fe200000006ff */
[----:B--2---:R-:W-:Y:S01]  /*7e80*/  FFMA R52, R49, R0, 1 ;  /* 0x3f80000031347423 */ /* 0x004fe20000000000 */
[----:B------:R-:W-:Y:S01]  /*7e90*/  FFMA R49, R53, R7, 1 ;  /* 0x3f80000035317423 */ /* 0x000fe20000000007 */
[----:B------:R-:W-:Y:S02]  /*7ea0*/  FFMA R31, R54, R8, 1 ;  /* 0x3f800000361f7423 */ /* 0x000fe40000000008 */
[----:B------:R-:W-:Y:S01]  /*7eb0*/  FFMA R34, R10, R9, 1 ;  /* 0x3f8000000a227423 */ /* 0x000fe20000000009 */
[----:B---3--:R-:W-:Y:S01]  /*7ec0*/  FFMA R33, R21, R2, 1 ;  /* 0x3f80000015217423 */ /* 0x008fe20000000002 */
[----:B------:R-:W-:Y:S06]  /*7ed0*/  @P0 BRA `(.L_x_125) ;  /* 0x0000000000140947 */ /* 0x000fec0003800000 */
[----:B------:R-:W-:Y:S02]  /*7ee0*/  MOV R56, R3 ;  /* 0x0000000300387202 */ /* 0x000fe40000000f00 */
[----:B------:R-:W-:Y:S02]  /*7ef0*/  MOV R55, 0x7f10 ;  /* 0x00007f1000377802 */ /* 0x000fe40000000f00 */
[----:B------:R-:W-:Y:S05]  /*7f00*/  CALL.REL.NOINC `($__internal_3_$__cuda_sm20_rcp_rn_f32_slowpath) ;  /* 0x0000003400407944 */ /* 0x000fea0003c00000 */
[----:B------:R-:W-:Y:S01]  /*7f10*/  MOV R0, R32 ;  /* 0x0000002000007202 */ /* 0x000fe20000000f00 */
[----:B------:R-:W-:Y:S05]  /*7f20*/  BRA `(.L_x_126) ;  /* 0x0000000000107947 */ /* 0x000fea0003800000 */
.L_x_125:
[----:B------:R-:W1:Y:S02]  /*7f30*/  MUFU.RCP R0, R3 ;  /* 0x0000000300007308 */ /* 0x000e640000001000 */
[----:B-1----:R-:W-:Y:S04]  /*7f40*/  FFMA R3, R3, R0, -1 ;  /* 0xbf80000003037423 */ /* 0x002fe80000000000 */
[----:B------:R-:W-:Y:S04]  /*7f50*/  FADD.FTZ R3, -R3, -RZ ;  /* 0x800000ff03037221 */ /* 0x000fe80000010100 */
[----:B------:R-:W-:Y:S07]  /*7f60*/  FFMA R0, R0, R3, R0 ;  /* 0x0000000300007223 */ /* 0x000fee0000000000 */
.L_x_126:
[----:B------:R-:W-:Y:S05]  /*7f70*/  BSYNC.RECONVERGENT B1 ;  /* 0x0000000000017941 */ /* 0x000fea0003800200 */
.L_x_124:
[----:B------:R-:W-:Y:S01]  /*7f80*/  VIADD R2, R61, 0x1800000 ;  /* 0x018000003d027836 */ /* 0x000fe20000000000 */
[----:B------:R-:W-:Y:S04]  /*7f90*/  BSSY.RECONVERGENT B1, `(.L_x_127) ;  /* 0x000000e000017945 */ /* 0x000fe80003800200 */
[----:B------:R-:W-:Y:S04]  /*7fa0*/  LOP3.LUT R2, R2, 0x7f800000, RZ, 0xc0, !PT ;  /* 0x7f80000002027812 */ /* 0x000fe800078ec0ff */
[----:B------:R-:W-:Y:S11]  /*7fb0*/  ISETP.GT.U32.AND P0, PT, R2, 0x1ffffff, PT ;  /* 0x01ffffff0200780c */ /* 0x000ff60003f04070 */
[----:B------:R-:W-:Y:S02]  /*7fc0*/  @!UPT UIADD3 URZ, UPT, UPT, URZ, URZ, URZ ;  /* 0x000000fffffff290 */ /* 0x000fe4000fffe0ff */
[----:B------:R-:W-:Y:S05]  /*7fd0*/  @P0 BRA `(.L_x_128) ;  /* 0x0000000000140947 */ /* 0x000fea0003800000 */
[----:B------:R-:W-:Y:S02]  /*7fe0*/  MOV R56, R61 ;  /* 0x0000003d00387202 */ /* 0x000fe40000000f00 */
[----:B------:R-:W-:Y:S02]  /*7ff0*/  MOV R55, 0x8010 ;  /* 0x0000801000377802 */ /* 0x000fe40000000f00 */
[----:B------:R-:W-:Y:S05]  /*8000*/  CALL.REL.NOINC `($__internal_3_$__cuda_sm20_rcp_rn_f32_slowpath) ;  /* 0x0000003400007944 */ /* 0x000fea0003c00000 */
[----:B------:R-:W-:Y:S01]  /*8010*/  MOV R2, R32 ;  /* 0x0000002000027202 */ /* 0x000fe20000000f00 */
[----:B------:R-:W-:Y:S05]  /*8020*/  BRA `(.L_x_129) ;  /* 0x0000000000107947 */ /* 0x000fea0003800000 */
.L_x_128:
[----:B------:R-:W1:Y:S02]  /*8030*/  MUFU.RCP R2, R61 ;  /* 0x0000003d00027308 */ /* 0x000e640000001000 */
[----:B-1----:R-:W-:Y:S04]  /*8040*/  FFMA R3, R61, R2, -1 ;  /* 0xbf8000003d037423 */ /* 0x002fe80000000002 */
[----:B------:R-:W-:Y:S04]  /*8050*/  FADD.FTZ R3, -R3, -RZ ;  /* 0x800000ff03037221 */ /* 0x000fe80000010100 */
[----:B------:R-:W-:Y:S07]  /*8060*/  FFMA R2, R2, R3, R2 ;  /* 0x0000000302027223 */ /* 0x000fee0000000002 */
.L_x_129:
[----:B------:R-:W-:Y:S05]  /*8070*/  BSYNC.RECONVERGENT B1 ;  /* 0x0000000000017941 */ /* 0x000fea0003800200 */
.L_x_127:
        /* <DEDUP_REMOVED lines=11> */
.L_x_131:
[----:B------:R-:W1:Y:S02]  /*8130*/  MUFU.RCP R3, R4 ;  /* 0x0000000400037308 */ /* 0x000e640000001000 */
[----:B-1----:R-:W-:Y:S04]  /*8140*/  FFMA R4, R4, R3, -1 ;  /* 0xbf80000004047423 */ /* 0x002fe80000000003 */
[----:B------:R-:W-:Y:S04]  /*8150*/  FADD.FTZ R4, -R4, -RZ ;  /* 0x800000ff04047221 */ /* 0x000fe80000010100 */
[----:B------:R-:W-:Y:S07]  /*8160*/  FFMA R3, R3, R4, R3 ;  /* 0x0000000403037223 */ /* 0x000fee0000000003 */
.L_x_132:
[----:B------:R-:W-:Y:S05]  /*8170*/  BSYNC.RECONVERGENT B1 ;  /* 0x0000000000017941 */ /* 0x000fea0003800200 */
.L_x_130:
        /* <DEDUP_REMOVED lines=11> */
.L_x_134:
[----:B------:R-:W1:Y:S02]  /*8230*/  MUFU.RCP R4, R5 ;  /* 0x0000000500047308 */ /* 0x000e640000001000 */
[----:B-1----:R-:W-:Y:S04]  /*8240*/  FFMA R5, R5, R4, -1 ;  /* 0xbf80000005057423 */ /* 0x002fe80000000004 */
[----:B------:R-:W-:Y:S04]  /*8250*/  FADD.FTZ R5, -R5, -RZ ;  /* 0x800000ff05057221 */ /* 0x000fe80000010100 */
[----:B------:R-:W-:Y:S07]  /*8260*/  FFMA R4, R4, R5, R4 ;  /* 0x0000000504047223 */ /* 0x000fee0000000004 */
.L_x_135:
[----:B------:R-:W-:Y:S05]  /*8270*/  BSYNC.RECONVERGENT B1 ;  /* 0x0000000000017941 */ /* 0x000fea0003800200 */
.L_x_133:
        /* <DEDUP_REMOVED lines=11> */
.L_x_137:
[----:B------:R-:W1:Y:S02]  /*8330*/  MUFU.RCP R5, R6 ;  /* 0x0000000600057308 */ /* 0x000e640000001000 */
[----:B-1----:R-:W-:Y:S04]  /*8340*/  FFMA R6, R6, R5, -1 ;  /* 0xbf80000006067423 */ /* 0x002fe80000000005 */
[----:B------:R-:W-:Y:S04]  /*8350*/  FADD.FTZ R6, -R6, -RZ ;  /* 0x800000ff06067221 */ /* 0x000fe80000010100 */
[----:B------:R-:W-:Y:S07]  /*8360*/  FFMA R5, R5, R6, R5 ;  /* 0x0000000605057223 */ /* 0x000fee0000000005 */
.L_x_138:
[----:B------:R-:W-:Y:S05]  /*8370*/  BSYNC.RECONVERGENT B1 ;  /* 0x0000000000017941 */ /* 0x000fea0003800200 */
.L_x_136:
        /* <DEDUP_REMOVED lines=11> */
.L_x_140:
[----:B------:R-:W1:Y:S02]  /*8430*/  MUFU.RCP R6, R48 ;  /* 0x0000003000067308 */ /* 0x000e640000001000 */
[----:B-1----:R-:W-:Y:S04]  /*8440*/  FFMA R7, R48, R6, -1 ;  /* 0xbf80000030077423 */ /* 0x002fe80000000006 */
[----:B------:R-:W-:Y:S04]  /*8450*/  FADD.FTZ R7, -R7, -RZ ;  /* 0x800000ff07077221 */ /* 0x000fe80000010100 */
[----:B------:R-:W-:Y:S07]  /*8460*/  FFMA R6, R6, R7, R6 ;  /* 0x0000000706067223 */ /* 0x000fee0000000006 */
.L_x_141:
[----:B------:R-:W-:Y:S05]  /*8470*/  BSYNC.RECONVERGENT B1 ;  /* 0x0000000000017941 */ /* 0x000fea0003800200 */
.L_x_139:
        /* <DEDUP_REMOVED lines=11> */
.L_x_143:
[----:B------:R-:W1:Y:S02]  /*8530*/  MUFU.RCP R7, R30 ;  /* 0x0000001e00077308 */ /* 0x000e640000001000 */
[----:B-1----:R-:W-:Y:S04]  /*8540*/  FFMA R8, R30, R7, -1 ;  /* 0xbf8000001e087423 */ /* 0x002fe80000000007 */
[----:B------:R-:W-:Y:S04]  /*8550*/  FADD.FTZ R8, -R8, -RZ ;  /* 0x800000ff08087221 */ /* 0x000fe80000010100 */
[----:B------:R-:W-:Y:S07]  /*8560*/  FFMA R7, R7, R8, R7 ;  /* 0x0000000807077223 */ /* 0x000fee0000000007 */
.L_x_144:
[----:B------:R-:W-:Y:S05]  /*8570*/  BSYNC.RECONVERGENT B1 ;  /* 0x0000000000017941 */ /* 0x000fea0003800200 */
.L_x_142:
        /* <DEDUP_REMOVED lines=11> */
.L_x_146:
[----:B------:R-:W1:Y:S02]  /*8630*/  MUFU.RCP R8, R29 ;  /* 0x0000001d00087308 */ /* 0x000e640000001000 */
[----:B-1----:R-:W-:Y:S04]  /*8640*/  FFMA R9, R29, R8, -1 ;  /* 0xbf8000001d097423 */ /* 0x002fe80000000008 */
[----:B------:R-:W-:Y:S04]  /*8650*/  FADD.FTZ R9, -R9, -RZ ;  /* 0x800000ff09097221 */ /* 0x000fe80000010100 */
[----:B------:R-:W-:Y:S07]  /*8660*/  FFMA R8, R8, R9, R8 ;  /* 0x0000000908087223 */ /* 0x000fee0000000008 */
.L_x_147:
[----:B------:R-:W-:Y:S05]  /*8670*/  BSYNC.RECONVERGENT B1 ;  /* 0x0000000000017941 */ /* 0x000fea0003800200 */
.L_x_145:
        /* <DEDUP_REMOVED lines=11> */
.L_x_149:
[----:B------:R-:W1:Y:S02]  /*8730*/  MUFU.RCP R9, R47 ;  /* 0x0000002f00097308 */ /* 0x000e640000001000 */
[----:B-1----:R-:W-:Y:S04]  /*8740*/  FFMA R10, R47, R9, -1 ;  /* 0xbf8000002f0a7423 */ /* 0x002fe80000000009 */
[----:B------:R-:W-:Y:S04]  /*8750*/  FADD.FTZ R10, -R10, -RZ ;  /* 0x800000ff0a0a7221 */ /* 0x000fe80000010100 */
[----:B------:R-:W-:Y:S07]  /*8760*/  FFMA R9, R9, R10, R9 ;  /* 0x0000000a09097223 */ /* 0x000fee0000000009 */
.L_x_150:
[----:B------:R-:W-:Y:S05]  /*8770*/  BSYNC.RECONVERGENT B1 ;  /* 0x0000000000017941 */ /* 0x000fea0003800200 */
.L_x_148:
        /* <DEDUP_REMOVED lines=11> */
.L_x_152:
[----:B------:R-:W1:Y:S02]  /*8830*/  MUFU.RCP R10, R46 ;  /* 0x0000002e000a7308 */ /* 0x000e640000001000 */
[----:B-1----:R-:W-:Y:S04]  /*8840*/  FFMA R11, R46, R10, -1 ;  /* 0xbf8000002e0b7423 */ /* 0x002fe8000000000a */
[----:B------:R-:W-:Y:S04]  /*8850*/  FADD.FTZ R11, -R11, -RZ ;  /* 0x800000ff0b0b7221 */ /* 0x000fe80000010100 */
[----:B------:R-:W-:Y:S07]  /*8860*/  FFMA R10, R10, R11, R10 ;  /* 0x0000000b0a0a7223 */ /* 0x000fee000000000a */
.L_x_153:
[----:B------:R-:W-:Y:S05]  /*8870*/  BSYNC.RECONVERGENT B1 ;  /* 0x0000000000017941 */ /* 0x000fea0003800200 */
.L_x_151:
        /* <DEDUP_REMOVED lines=11> */
.L_x_155:
[----:B------:R-:W1:Y:S02]  /*8930*/  MUFU.RCP R11, R45 ;  /* 0x0000002d000b7308 */ /* 0x000e640000001000 */
[----:B-1----:R-:W-:Y:S04]  /*8940*/  FFMA R12, R45, R11, -1 ;  /* 0xbf8000002d0c7423 */ /* 0x002fe8000000000b */
[----:B------:R-:W-:Y:S04]  /*8950*/  FADD.FTZ R12, -R12, -RZ ;  /* 0x800000ff0c0c7221 */ /* 0x000fe80000010100 */
[----:B------:R-:W-:Y:S07]  /*8960*/  FFMA R11, R11, R12, R11 ;  /* 0x0000000c0b0b7223 */ /* 0x000fee000000000b */
.L_x_156:
[----:B------:R-:W-:Y:S05]  /*8970*/  BSYNC.RECONVERGENT B1 ;  /* 0x0000000000017941 */ /* 0x000fea0003800200 */
.L_x_154:
        /* <DEDUP_REMOVED lines=11> */
.L_x_158:
[----:B------:R-:W1:Y:S02]  /*8a30*/  MUFU.RCP R12, R44 ;  /* 0x0000002c000c7308 */ /* 0x000e640000001000 */
[----:B-1----:R-:W-:Y:S04]  /*8a40*/  FFMA R13, R44, R12, -1 ;  /* 0xbf8000002c0d7423 */ /* 0x002fe8000000000c */
[----:B------:R-:W-:Y:S04]  /*8a50*/  FADD.FTZ R13, -R13, -RZ ;  /* 0x800000ff0d0d7221 */ /* 0x000fe80000010100 */
[----:B------:R-:W-:Y:S07]  /*8a60*/  FFMA R12, R12, R13, R12 ;  /* 0x0000000d0c0c7223 */ /* 0x000fee000000000c */
.L_x_159:
[----:B------:R-:W-:Y:S05]  /*8a70*/  BSYNC.RECONVERGENT B1 ;  /* 0x0000000000017941 */ /* 0x000fea0003800200 */
.L_x_157:
        /* <DEDUP_REMOVED lines=11> */
.L_x_161:
[----:B------:R-:W1:Y:S02]  /*8b30*/  MUFU.RCP R13, R26 ;  /* 0x0000001a000d7308 */ /* 0x000e640000001000 */
[----:B-1----:R-:W-:Y:S04]  /*8b40*/  FFMA R14, R26, R13, -1 ;  /* 0xbf8000001a0e7423 */ /* 0x002fe8000000000d */
[----:B------:R-:W-:Y:S04]  /*8b50*/  FADD.FTZ R14, -R14, -RZ ;  /* 0x800000ff0e0e7221 */ /* 0x000fe80000010100 */
[----:B------:R-:W-:Y:S07]  /*8b60*/  FFMA R13, R13, R14, R13 ;  /* 0x0000000e0d0d7223 */ /* 0x000fee000000000d */
.L_x_162:
[----:B------:R-:W-:Y:S05]  /*8b70*/  BSYNC.RECONVERGENT B1 ;  /* 0x0000000000017941 */ /* 0x000fea0003800200 */
.L_x_160:
        /* <DEDUP_REMOVED lines=11> */
.L_x_164:
[----:B------:R-:W1:Y:S02]  /*8c30*/  MUFU.RCP R14, R17 ;  /* 0x00000011000e7308 */ /* 0x000e640000001000 */
[----:B-1----:R-:W-:Y:S04]  /*8c40*/  FFMA R15, R17, R14, -1 ;  /* 0xbf800000110f7423 */ /* 0x002fe8000000000e */
[----:B------:R-:W-:Y:S04]  /*8c50*/  FADD.FTZ R15, -R15, -RZ ;  /* 0x800000ff0f0f7221 */ /* 0x000fe80000010100 */
[----:B------:R-:W-:Y:S07]  /*8c60*/  FFMA R14, R14, R15, R14 ;  /* 0x0000000f0e0e7223 */ /* 0x000fee000000000e */
.L_x_165:
[----:B------:R-:W-:Y:S05]  /*8c70*/  BSYNC.RECONVERGENT B1 ;  /* 0x0000000000017941 */ /* 0x000fea0003800200 */
.L_x_163:
        /* <DEDUP_REMOVED lines=11> */
.L_x_167:
[----:B------:R-:W1:Y:S02]  /*8d30*/  MUFU.RCP R15, R51 ;  /* 0x00000033000f7308 */ /* 0x000e640000001000 */
[----:B-1----:R-:W-:Y:S04]  /*8d40*/  FFMA R16, R51, R15, -1 ;  /* 0xbf80000033107423 */ /* 0x002fe8000000000f */
[----:B------:R-:W-:Y:S04]  /*8d50*/  FADD.FTZ R16, -R16, -RZ ;  /* 0x800000ff10107221 */ /* 0x000fe80000010100 */
[----:B------:R-:W-:Y:S07]  /*8d60*/  FFMA R15, R15, R16, R15 ;  /* 0x000000100f0f7223 */ /* 0x000fee000000000f */
.L_x_168:
[----:B------:R-:W-:Y:S05]  /*8d70*/  BSYNC.RECONVERGENT B1 ;  /* 0x0000000000017941 */ /* 0x000fea0003800200 */
.L_x_166:
        /* <DEDUP_REMOVED lines=11> */
.L_x_170:
[----:B------:R-:W1:Y:S02]  /*8e30*/  MUFU.RCP R16, R43 ;  /* 0x0000002b00107308 */ /* 0x000e640000001000 */
[----:B-1----:R-:W-:Y:S04]  /*8e40*/  FFMA R17, R43, R16, -1 ;  /* 0xbf8000002b117423 */ /* 0x002fe80000000010 */
[----:B------:R-:W-:Y:S04]  /*8e50*/  FADD.FTZ R17, -R17, -RZ ;  /* 0x800000ff11117221 */ /* 0x000fe80000010100 */
[----:B------:R-:W-:Y:S07]  /*8e60*/  FFMA R16, R16, R17, R16 ;  /* 0x0000001110107223 */ /* 0x000fee0000000010 */
.L_x_171:
[----:B------:R-:W-:Y:S05]  /*8e70*/  BSYNC.RECONVERGENT B1 ;  /* 0x0000000000017941 */ /* 0x000fea0003800200 */
.L_x_169:
        /* <DEDUP_REMOVED lines=11> */
.L_x_173:
[----:B------:R-:W1:Y:S02]  /*8f30*/  MUFU.RCP R17, R18 ;  /* 0x0000001200117308 */ /* 0x000e640000001000 */
[----:B-1----:R-:W-:Y:S04]  /*8f40*/  FFMA R18, R18, R17, -1 ;  /* 0xbf80000012127423 */ /* 0x002fe80000000011 */
[----:B------:R-:W-:Y:S04]  /*8f50*/  FADD.FTZ R18, -R18, -RZ ;  /* 0x800000ff12127221 */ /* 0x000fe80000010100 */
[----:B------:R-:W-:Y:S07]  /*8f60*/  FFMA R17, R17, R18, R17 ;  /* 0x0000001211117223 */ /* 0x000fee0000000011 */
.L_x_174:
[----:B------:R-:W-:Y:S05]  /*8f70*/  BSYNC.RECONVERGENT B1 ;  /* 0x0000000000017941 */ /* 0x000fea0003800200 */
.L_x_172:
        /* <DEDUP_REMOVED lines=11> */
.L_x_176:
[----:B------:R-:W1:Y:S02]  /*9030*/  MUFU.RCP R18, R19 ;  /* 0x0000001300127308 */ /* 0x000e640000001000 */
[----:B-1----:R-:W-:Y:S04]  /*9040*/  FFMA R19, R19, R18, -1 ;  /* 0xbf80000013137423 */ /* 0x002fe80000000012 */
[----:B------:R-:W-:Y:S04]  /*9050*/  FADD.FTZ R19, -R19, -RZ ;  /* 0x800000ff13137221 */ /* 0x000fe80000010100 */
[----:B------:R-:W-:Y:S07]  /*9060*/  FFMA R18, R18, R19, R18 ;  /* 0x0000001312127223 */ /* 0x000fee0000000012 */
.L_x_177:
[----:B------:R-:W-:Y:S05]  /*9070*/  BSYNC.RECONVERGENT B1 ;  /* 0x0000000000017941 */ /* 0x000fea0003800200 */
.L_x_175:
        /* <DEDUP_REMOVED lines=11> */
.L_x_179:
[----:B------:R-:W1:Y:S02]  /*9130*/  MUFU.RCP R19, R20 ;  /* 0x0000001400137308 */ /* 0x000e640000001000 */
[----:B-1----:R-:W-:Y:S04]  /*9140*/  FFMA R20, R20, R19, -1 ;  /* 0xbf80000014147423 */ /* 0x002fe80000000013 */
[----:B------:R-:W-:Y:S04]  /*9150*/  FADD.FTZ R20, -R20, -RZ ;  /* 0x800000ff14147221 */ /* 0x000fe80000010100 */
[----:B------:R-:W-:Y:S07]  /*9160*/  FFMA R19, R19, R20, R19 ;  /* 0x0000001413137223 */ /* 0x000fee0000000013 */
.L_x_180:
[----:B------:R-:W-:Y:S05]  /*9170*/  BSYNC.RECONVERGENT B1 ;  /* 0x0000000000017941 */ /* 0x000fea0003800200 */
.L_x_178:
        /* <DEDUP_REMOVED lines=11> */
.L_x_182:
[----:B------:R-:W1:Y:S02]  /*9230*/  MUFU.RCP R20, R42 ;  /* 0x0000002a00147308 */ /* 0x000e640000001000 */
[----:B-1----:R-:W-:Y:S04]  /*9240*/  FFMA R21, R42, R20, -1 ;  /* 0xbf8000002a157423 */ /* 0x002fe80000000014 */
[----:B------:R-:W-:Y:S04]  /*9250*/  FADD.FTZ R21, -R21, -RZ ;  /* 0x800000ff15157221 */ /* 0x000fe80000010100 */
[----:B------:R-:W-:Y:S07]  /*9260*/  FFMA R20, R20, R21, R20 ;  /* 0x0000001514147223 */ /* 0x000fee0000000014 */
.L_x_183:
[----:B------:R-:W-:Y:S05]  /*9270*/  BSYNC.RECONVERGENT B1 ;  /* 0x0000000000017941 */ /* 0x000fea0003800200 */
.L_x_181:
        /* <DEDUP_REMOVED lines=11> */
.L_x_185:
[----:B------:R-:W1:Y:S02]  /*9330*/  MUFU.RCP R21, R25 ;  /* 0x0000001900157308 */ /* 0x000e640000001000 */
[----:B-1----:R-:W-:Y:S04]  /*9340*/  FFMA R22, R25, R21, -1 ;  /* 0xbf80000019167423 */ /* 0x002fe80000000015 */
[----:B------:R-:W-:Y:S04]  /*9350*/  FADD.FTZ R22, -R22, -RZ ;  /* 0x800000ff16167221 */ /* 0x000fe80000010100 */
[----:B------:R-:W-:Y:S07]  /*9360*/  FFMA R21, R21, R22, R21 ;  /* 0x0000001615157223 */ /* 0x000fee0000000015 */
.L_x_186:
[----:B------:R-:W-:Y:S05]  /*9370*/  BSYNC.RECONVERGENT B1 ;  /* 0x0000000000017941 */ /* 0x000fea0003800200 */
.L_x_184:
        /* <DEDUP_REMOVED lines=11> */
.L_x_188:
[----:B------:R-:W1:Y:S02]  /*9430*/  MUFU.RCP R22, R23 ;  /* 0x0000001700167308 */ /* 0x000e640000001000 */
[----:B-1----:R-:W-:Y:S04]  /*9440*/  FFMA R23, R23, R22, -1 ;  /* 0xbf80000017177423 */ /* 0x002fe80000000016 */
[----:B------:R-:W-:Y:S04]  /*9450*/  FADD.FTZ R23, -R23, -RZ ;  /* 0x800000ff17177221 */ /* 0x000fe80000010100 */
[----:B------:R-:W-:Y:S07]  /*9460*/  FFMA R22, R22, R23, R22 ;  /* 0x0000001716167223 */ /* 0x000fee0000000016 */
.L_x_189:
[----:B------:R-:W-:Y:S05]  /*9470*/  BSYNC.RECONVERGENT B1 ;  /* 0x0000000000017941 */ /* 0x000fea0003800200 */
.L_x_187:
        /* <DEDUP_REMOVED lines=11> */
.L_x_191:
[----:B------:R-:W1:Y:S02]  /*9530*/  MUFU.RCP R23, R24 ;  /* 0x0000001800177308 */ /* 0x000e640000001000 */
[----:B-1----:R-:W-:Y:S04]  /*9540*/  FFMA R24, R24, R23, -1 ;  /* 0xbf80000018187423 */ /* 0x002fe80000000017 */
[----:B------:R-:W-:Y:S04]  /*9550*/  FADD.FTZ R24, -R24, -RZ ;  /* 0x800000ff18187221 */ /* 0x000fe80000010100 */
[----:B------:R-:W-:Y:S07]  /*9560*/  FFMA R23, R23, R24, R23 ;  /* 0x0000001817177223 */ /* 0x000fee0000000017 */
.L_x_192:
[----:B------:R-:W-:Y:S05]  /*9570*/  BSYNC.RECONVERGENT B1 ;  /* 0x0000000000017941 */ /* 0x000fea0003800200 */
.L_x_190:
        /* <DEDUP_REMOVED lines=11> */
.L_x_194:
[----:B------:R-:W1:Y:S02]  /*9630*/  MUFU.RCP R24, R50 ;  /* 0x0000003200187308 */ /* 0x000e640000001000 */
[----:B-1----:R-:W-:Y:S04]  /*9640*/  FFMA R25, R50, R24, -1 ;  /* 0xbf80000032197423 */ /* 0x002fe80000000018 */
[----:B------:R-:W-:Y:S04]  /*9650*/  FADD.FTZ R25, -R25, -RZ ;  /* 0x800000ff19197221 */ /* 0x000fe80000010100 */
[----:B------:R-:W-:Y:S07]  /*9660*/  FFMA R24, R24, R25, R24 ;  /* 0x0000001918187223 */ /* 0x000fee0000000018 */
.L_x_195:
[----:B------:R-:W-:Y:S05]  /*9670*/  BSYNC.RECONVERGENT B1 ;  /* 0x0000000000017941 */ /* 0x000fea0003800200 */
.L_x_193:
        /* <DEDUP_REMOVED lines=11> */
.L_x_197:
[----:B------:R-:W1:Y:S02]  /*9730*/  MUFU.RCP R25, R35 ;  /* 0x0000002300197308 */ /* 0x000e640000001000 */
[----:B-1----:R-:W-:Y:S04]  /*9740*/  FFMA R26, R35, R25, -1 ;  /* 0xbf800000231a7423 */ /* 0x002fe80000000019 */
[----:B------:R-:W-:Y:S04]  /*9750*/  FADD.FTZ R26, -R26, -RZ ;  /* 0x800000ff1a1a7221 */ /* 0x000fe80000010100 */
[----:B------:R-:W-:Y:S07]  /*9760*/  FFMA R25, R25, R26, R25 ;  /* 0x0000001a19197223 */ /* 0x000fee0000000019 */
.L_x_198:
[----:B------:R-:W-:Y:S05]  /*9770*/  BSYNC.RECONVERGENT B1 ;  /* 0x0000000000017941 */ /* 0x000fea0003800200 */
.L_x_196:
        /* <DEDUP_REMOVED lines=11> */
.L_x_200:
[----:B------:R-:W1:Y:S02]  /*9830*/  MUFU.RCP R26, R27 ;  /* 0x0000001b001a7308 */ /* 0x000e640000001000 */
[----:B-1----:R-:W-:Y:S04]  /*9840*/  FFMA R27, R27, R26, -1 ;  /* 0xbf8000001b1b7423 */ /* 0x002fe8000000001a */
[----:B------:R-:W-:Y:S04]  /*9850*/  FADD.FTZ R27, -R27, -RZ ;  /* 0x800000ff1b1b7221 */ /* 0x000fe80000010100 */
[----:B------:R-:W-:Y:S07]  /*9860*/  FFMA R26, R26, R27, R26 ;  /* 0x0000001b1a1a7223 */ /* 0x000fee000000001a */
.L_x_201:
[----:B------:R-:W-:Y:S05]  /*9870*/  BSYNC.RECONVERGENT B1 ;  /* 0x0000000000017941 */ /* 0x000fea0003800200 */
.L_x_199:
        /* <DEDUP_REMOVED lines=11> */
.L_x_203:
[----:B------:R-:W1:Y:S02]  /*9930*/  MUFU.RCP R27, R28 ;  /* 0x0000001c001b7308 */ /* 0x000e640000001000 */
[----:B-1----:R-:W-:Y:S04]  /*9940*/  FFMA R28, R28, R27, -1 ;  /* 0xbf8000001c1c7423 */ /* 0x002fe8000000001b */
[----:B------:R-:W-:Y:S04]  /*9950*/  FADD.FTZ R28, -R28, -RZ ;  /* 0x800000ff1c1c7221 */ /* 0x000fe80000010100 */
[----:B------:R-:W-:Y:S07]  /*9960*/  FFMA R27, R27, R28, R27 ;  /* 0x0000001c1b1b7223 */ /* 0x000fee000000001b */
.L_x_204:
[----:B------:R-:W-:Y:S05]  /*9970*/  BSYNC.RECONVERGENT B1 ;  /* 0x0000000000017941 */ /* 0x000fea0003800200 */
.L_x_202:
        /* <DEDUP_REMOVED lines=11> */
.L_x_206:
[----:B------:R-:W1:Y:S02]  /*9a30*/  MUFU.RCP R28, R52 ;  /* 0x00000034001c7308 */ /* 0x000e640000001000 */
[----:B-1----:R-:W-:Y:S04]  /*9a40*/  FFMA R29, R52, R28, -1 ;  /* 0xbf800000341d7423 */ /* 0x002fe8000000001c */
[----:B------:R-:W-:Y:S04]  /*9a50*/  FADD.FTZ R29, -R29, -RZ ;  /* 0x800000ff1d1d7221 */ /* 0x000fe80000010100 */
[----:B------:R-:W-:Y:S07]  /*9a60*/  FFMA R28, R28, R29, R28 ;  /* 0x0000001d1c1c7223 */ /* 0x000fee000000001c */
.L_x_207:
[----:B------:R-:W-:Y:S05]  /*9a70*/  BSYNC.RECONVERGENT B1 ;  /* 0x0000000000017941 */ /* 0x000fea0003800200 */
.L_x_205:
        /* <DEDUP_REMOVED lines=11> */
.L_x_209:
[----:B------:R-:W1:Y:S02]  /*9b30*/  MUFU.RCP R29, R49 ;  /* 0x00000031001d7308 */ /* 0x000e640000001000 */
[----:B-1----:R-:W-:Y:S04]  /*9b40*/  FFMA R30, R49, R29, -1 ;  /* 0xbf800000311e7423 */ /* 0x002fe8000000001d */
[----:B------:R-:W-:Y:S04]  /*9b50*/  FADD.FTZ R30, -R30, -RZ ;  /* 0x800000ff1e1e7221 */ /* 0x000fe80000010100 */
[----:B------:R-:W-:Y:S07]  /*9b60*/  FFMA R29, R29, R30, R29 ;  /* 0x0000001e1d1d7223 */ /* 0x000fee000000001d */
.L_x_210:
[----:B------:R-:W-:Y:S05]  /*9b70*/  BSYNC.RECONVERGENT B1 ;  /* 0x0000000000017941 */ /* 0x000fea0003800200 */
.L_x_208:
        /* <DEDUP_REMOVED lines=11> */
.L_x_212:
[----:B------:R-:W1:Y:S02]  /*9c30*/  MUFU.RCP R30, R31 ;  /* 0x0000001f001e7308 */ /* 0x000e640000001000 */
[----:B-1----:R-:W-:Y:S04]  /*9c40*/  FFMA R31, R31, R30, -1 ;  /* 0xbf8000001f1f7423 */ /* 0x002fe8000000001e */
[----:B------:R-:W-:Y:S04]  /*9c50*/  FADD.FTZ R31, -R31, -RZ ;  /* 0x800000ff1f1f7221 */ /* 0x000fe80000010100 */
[----:B------:R-:W-:Y:S07]  /*9c60*/  FFMA R30, R30, R31, R30 ;  /* 0x0000001f1e1e7223 */ /* 0x000fee000000001e */
.L_x_213:
[----:B------:R-:W-:Y:S05]  /*9c70*/  BSYNC.RECONVERGENT B1 ;  /* 0x0000000000017941 */ /* 0x000fea0003800200 */
.L_x_211:
        /* <DEDUP_REMOVED lines=11> */
.L_x_215:
[----:B------:R-:W1:Y:S02]  /*9d30*/  MUFU.RCP R31, R34 ;  /* 0x00000022001f7308 */ /* 0x000e640000001000 */
[----:B-1----:R-:W-:Y:S04]  /*9d40*/  FFMA R34, R34, R31, -1 ;  /* 0xbf80000022227423 */ /* 0x002fe8000000001f */
[----:B------:R-:W-:Y:S04]  /*9d50*/  FADD.FTZ R34, -R34, -RZ ;  /* 0x800000ff22227221 */ /* 0x000fe80000010100 */
[----:B------:R-:W-:Y:S07]  /*9d60*/  FFMA R31, R31, R34, R31 ;  /* 0x000000221f1f7223 */ /* 0x000fee000000001f */
.L_x_216:
[----:B------:R-:W-:Y:S05]  /*9d70*/  BSYNC.RECONVERGENT B1 ;  /* 0x0000000000017941 */ /* 0x000fea0003800200 */
.L_x_214:
        /* <DEDUP_REMOVED lines=9> */
[----:B------:R-:W-:Y:S05]  /*9e10*/  BRA `(.L_x_219) ;  /* 0x0000000000107947 */ /* 0x000fea0003800000 */
.L_x_218:
[----:B------:R-:W1:Y:S02]  /*9e20*/  MUFU.RCP R32, R33 ;  /* 0x0000002100207308 */ /* 0x000e640000001000 */
[----:B-1----:R-:W-:Y:S04]  /*9e30*/  FFMA R33, R33, R32, -1 ;  /* 0xbf80000021217423 */ /* 0x002fe80000000020 */
[----:B------:R-:W-:Y:S04]  /*9e40*/  FADD.FTZ R33, -R33, -RZ ;  /* 0x800000ff21217221 */ /* 0x000fe80000010100 */
[----:B------:R-:W-:Y:S07]  /*9e50*/  FFMA R32, R32, R33, R32 ;  /* 0x0000002120207223 */ /* 0x000fee0000000020 */
.L_x_219:
[----:B------:R-:W-:Y:S05]  /*9e60*/  BSYNC.RECONVERGENT B1 ;  /* 0x0000000000017941 */ /* 0x000fea0003800200 */
.L_x_217:
[----:B------:R-:W-:Y:S01]  /*9e70*/  F2FP.BF16.F32.PACK_AB R44, R2, R0 ;  /* 0x00000000022c723e */ /* 0x000fe200000010ff */
[----:B------:R-:W-:Y:S01]  /*9e80*/  USHF.L.U32 UR8, UR40, 0xd, URZ ;  /* 0x0000000d28087899 */ /* 0x000fe200080006ff */
[----:B------:R-:W-:Y:S01]  /*9e90*/  F2FP.BF16.F32.PACK_AB R45, R4, R3 ;  /* 0x00000003042d723e */ /* 0x000fe200000010ff */
[----:B------:R-:W-:Y:S01]  /*9ea0*/  BSSY.RECONVERGENT B0, `(.L_x_220) ;  /* 0x000002f000007945 */ /* 0x000fe20003800200 */
[----:B------:R-:W-:Y:S02]  /*9eb0*/  F2FP.BF16.F32.PACK_AB R46, R6, R5 ;  /* 0x00000005062e723e */ /* 0x000fe400000010ff */
[----:B------:R-:W-:Y:S01]  /*9ec0*/  F2FP.BF16.F32.PACK_AB R47, R8, R7 ;  /* 0x00000007082f723e */ /* 0x000fe200000010ff */
[----:B------:R-:W-:Y:S01]  /*9ed0*/  VIADD R0, R120, UR8 ;  /* 0x0000000878007c36 */ /* 0x000fe20008000000 */
[----:B------:R-:W-:Y:S02]  /*9ee0*/  F2FP.BF16.F32.PACK_AB R4, R10, R9 ;  /* 0x000000090a04723e */ /* 0x000fe400000010ff */
[----:B------:R-:W-:Y:S01]  /*9ef0*/  F2FP.BF16.F32.PACK_AB R5, R12, R11 ;  /* 0x0000000b0c05723e */ /* 0x000fe200000010ff */
[----:B------:R1:W-:Y:S01]  /*9f00*/  STS.128 [R120+UR8], R44 ;  /* 0x0000002c78007988 */ /* 0x0003e20008000c08 */
[----:B------:R-:W-:Y:S01]  /*9f10*/  F2FP.BF16.F32.PACK_AB R6, R14, R13 ;  /* 0x0000000d0e06723e */ /* 0x000fe200000010ff */
[--C-:B------:R-:W-:Y:S01]  /*9f20*/  IMAD R2, R122, -0x10, R0.reuse ;  /* 0xfffffff07a027824 */ /* 0x100fe200078e0200 */
[----:B------:R-:W-:Y:S01]  /*9f30*/  F2FP.BF16.F32.PACK_AB R7, R16, R15 ;  /* 0x0000000f1007723e */ /* 0x000fe200000010ff */
[----:B------:R-:W-:Y:S01]  /*9f40*/  IMAD R0, R121, -0x10, R0 ;  /* 0xfffffff079007824 */ /* 0x000fe200078e0200 */
[----:B------:R-:W-:Y:S01]  /*9f50*/  F2FP.BF16.F32.PACK_AB R8, R18, R17 ;  /* 0x000000111208723e */ /* 0x000fe200000010ff */
[----:B------:R-:W-:Y:S01]  /*9f60*/  IMAD R3, R119, 0x10, R2 ;  /* 0x0000001077037824 */ /* 0x000fe200078e0202 */
[----:B------:R-:W-:Y:S01]  /*9f70*/  F2FP.BF16.F32.PACK_AB R9, R20, R19 ;  /* 0x000000131409723e */ /* 0x000fe200000010ff */
[----:B------:R1:W-:Y:S01]  /*9f80*/  STS.128 [R2+0x10], R4 ;  /* 0x0000100402007388 */ /* 0x0003e20000000c00 */
[----:B------:R-:W-:Y:S02]  /*9f90*/  F2FP.BF16.F32.PACK_AB R10, R22, R21 ;  /* 0x00000015160a723e */ /* 0x000fe400000010ff */
[----:B------:R-:W-:Y:S02]  /*9fa0*/  F2FP.BF16.F32.PACK_AB R11, R24, R23 ;  /* 0x00000017180b723e */ /* 0x000fe400000010ff */
[----:B------:R-:W-:Y:S02]  /*9fb0*/  F2FP.BF16.F32.PACK_AB R12, R26, R25 ;  /* 0x000000191a0c723e */ /* 0x000fe400000010ff */
[----:B------:R-:W-:Y:S01]  /*9fc0*/  F2FP.BF16.F32.PACK_AB R13, R28, R27 ;  /* 0x0000001b1c0d723e */ /* 0x000fe200000010ff */
[----:B------:R1:W-:Y:S01]  /*9fd0*/  STS.128 [R0+0x20], R8 ;  /* 0x0000200800007388 */ /* 0x0003e20000000c00 */
[----:B------:R-:W-:Y:S02]  /*9fe0*/  F2FP.BF16.F32.PACK_AB R14, R30, R29 ;  /* 0x0000001d1e0e723e */ /* 0x000fe400000010ff */
[----:B------:R-:W-:Y:S02]  /*9ff0*/  F2FP.BF16.F32.PACK_AB R15, R32, R31 ;  /* 0x0000001f200f723e */ /* 0x000fe400000010ff */
[----:B------:R-:W-:Y:S03]  /*a000*/  ISETP.NE.AND P0, PT, R123, RZ, PT ;  /* 0x000000ff7b00720c */ /* 0x000fe60003f05270 */
[----:B------:R1:W-:Y:S01]  /*a010*/  STS.128 [R3+0x10], R12 ;  /* 0x0000100c03007388 */ /* 0x0003e20000000c00 */
[----:B------:R-:W-:Y:S01]  /*a020*/  @!PT LDS RZ, [RZ] ;  /* 0x00000000fffff984 */ /* 0x000fe20000000800 */
[----:B------:R-:W-:Y:S01]  /*a030*/  @!PT LDS RZ, [RZ] ;  /* 0x00000000fffff984 */ /* 0x000fe20000000800 */
[----:B------:R-:W-:Y:S01]  /*a040*/  @!PT LDS RZ, [RZ] ;  /* 0x00000000fffff984 */ /* 0x000fe20000000800 */
[----:B------:R-:W-:Y:S01]  /*a050*/  @!PT LDS RZ, [RZ] ;  /* 0x00000000fffff984 */ /* 0x000fe20000000800 */
[----:B------:R2:W-:Y:S06]  /*a060*/  MEMBAR.ALL.CTA ;  /* 0x0000000000007992 */ /* 0x0005ec0000008000 */
[----:B--2---:R-:W2:Y:S02]  /*a070*/  FENCE.VIEW.ASYNC.S ;  /* 0x00000000000073c6 */ /* 0x004ea40000000000 */
[----:B--2---:R-:W-:Y:S06]  /*a080*/  BAR.SYNC.DEFER_BLOCKING 0x1, 0x80 ;  /* 0x0042000000007b1d */ /* 0x004fec0000010000 */
[----:B------:R-:W-:Y:S05]  /*a090*/  @P0 BRA `(.L_x_221) ;  /* 0x00000000003c0947 */ /* 0x000fea0003800000 */
[----:B------:R-:W-:Y:S01]  /*a0a0*/  UIADD3 UR10, UP0, UPT, UR44, 0x680, URZ ;  /* 0x000006802c0a7890 */ /* 0x000fe2000ff1e0ff */
[----:B------:R-:W-:Y:S01]  /*a0b0*/  R2UR UR4, R101 ;  /* 0x00000000650472ca */ /* 0x000fe200000e0000 */
[----:B------:R-:W-:Y:S01]  /*a0c0*/  IMAD.IADD R38, R105, 0x1, R38 ;  /* 0x0000000169267824 */ /* 0x000fe200078e0226 */
[----:B------:R-:W-:Y:S01]  /*a0d0*/  R2UR UR6, R104 ;  /* 0x00000000680672ca */ /* 0x000fe200000e0000 */
[----:B------:R-:W-:Y:S01]  /*a0e0*/  UIADD3.X UR11, UPT, UPT, URZ, UR45, URZ, UP0, !UPT ;  /* 0x0000002dff0b7290 */ /* 0x000fe200087fe4ff */
[----:B------:R-:W-:Y:S09]  /*a0f0*/  PLOP3.LUT P0, PT, PT, PT, PT, 0x80, 0x8 ;  /* 0x000000000008781c */ /* 0x000ff20003f0f070 */
[----:B------:R-:W-:Y:S11]  /*a100*/  UIADD3 UR4, UPT, UPT, UR4, 0x200, UR8 ;  /* 0x0000020004047890 */ /* 0x000ff6000fffe008 */
[----:B------:R-:W-:Y:S01]  /*a110*/  @!UPT UIADD3 URZ, UPT, UPT, URZ, URZ, URZ ;  /* 0x000000fffffff290 */ /* 0x000fe2000fffe0ff */
.L_x_222:
[----:B------:R-:W-:Y:S02]  /*a120*/  PLOP3.LUT P1, PT, P1, P0, PT, 0xf2, 0x2f ;  /* 0x00000000002f781c */ /* 0x000fe40000f21e72 */
[----:B------:R-:W-:Y:S01]  /*a130*/  @P0 R2UR P1, UR5, R38 ;  /* 0x00000000260502ca */ /* 0x000fe20000020000 */
[----:B------:R-:W-:Y:S07]  /*a140*/  UMOV UR7, UR36 ;  /* 0x0000002400077c82 */ /* 0x000fee0008000000 */
[----:B------:R-:W-:Y:S05]  /*a150*/  @P0 PLOP3.LUT P0, PT, P1, PT, PT, 0x80, 0x8 ;  /* 0x000000000008081c */ /* 0x000fea0000f0f070 */
[----:B------:R2:W-:Y:S08]  /*a160*/  UTMASTG.3D [UR4], [UR10] ;  /* 0x000000040a0073b5 */ /* 0x0005f00008010000 */
[----:B--2---:R-:W-:Y:S05]  /*a170*/  @P0 BRA.U.ANY `(.L_x_222) ;  /* 0xfffffffd00e80947 */ /* 0x004fea000393ffff */
[----:B------:R0:W-:Y:S02]  /*a180*/  UTMACMDFLUSH ;  /* 0x00000000000079b7 */ /* 0x0001e40000000000 */
.L_x_221:
[----:B------:R-:W-:Y:S05]  /*a190*/  BSYNC.RECONVERGENT B0 ;  /* 0x0000000000007941 */ /* 0x000fea0003800200 */
.L_x_220:
[----:B------:R-:W-:Y:S01]  /*a1a0*/  UIADD3 UR40, UPT, UPT, UR40, 0x1, URZ ;  /* 0x0000000128287890 */ /* 0x000fe2000fffe0ff */
[----:B------:R-:W-:Y:S01]  /*a1b0*/  ISETP.NE.AND P0, PT, R123, RZ, PT ;  /* 0x000000ff7b00720c */ /* 0x000fe20003f05270 */
[----:B------:R-:W-:Y:S02]  /*a1c0*/  BSSY.RECONVERGENT B0, `(.L_x_223) ;  /* 0x0000007000007945 */ /* 0x000fe40003800200 */
[----:B------:R-:W-:Y:S04]  /*a1d0*/  UISETP.NE.AND UP0, UPT, UR40, 0x3, UPT ;  /* 0x000000032800788c */ /* 0x000fe8000bf05270 */
[----:B------:R-:W-:Y:S02]  /*a1e0*/  USEL UR4, URZ, 0x1, UP0 ;  /* 0x00000001ff047887 */ /* 0x000fe40008000000 */
[----:B------:R-:W-:Y:S02]  /*a1f0*/  USEL UR40, UR40, URZ, UP0 ;  /* 0x000000ff28287287 */ /* 0x000fe40008000000 */
[----:B------:R-:W-:Y:S02]  /*a200*/  ULOP3.LUT UR41, UR41, UR4, URZ, 0x3c, !UPT ;  /* 0x0000000429297292 */ /* 0x000fe4000f8e3cff */
[----:B------:R-:W-:Y:S10]  /*a210*/  @P0 BRA `(.L_x_224) ;  /* 0x0000000000040947 */ /* 0x000ff40003800000 */
[----:B------:R-:W-:Y:S04]  /*a220*/  DEPBAR.LE SB0, 0x1 ;  /* 0x000080400000791a */ /* 0x000fe80000000000 */
.L_x_224:
[----:B------:R-:W-:Y:S05]  /*a230*/  BSYNC.RECONVERGENT B0 ;  /* 0x0000000000007941 */ /* 0x000fea0003800200 */
.L_x_223:
[----:B------:R-:W-:Y:S01]  /*a240*/  BAR.SYNC.DEFER_BLOCKING 0x1, 0x80 ;  /* 0x0042000000007b1d */ /* 0x000fe20000010000 */
[----:B------:R-:W-:Y:S01]  /*a250*/  ISETP.NE.AND P3, PT, R130, RZ, PT ;  /* 0x000000ff8200720c */ /* 0x000fe20003f65270 */
[----:B------:R-:W-:Y:S05]  /*a260*/  VIADD R110, R110, 0x1 ;  /* 0x000000016e6e7836 */ /* 0x000fea0000000000 */
[----:B------:R-:W-:Y:S01]  /*a270*/  ISETP.GE.U32.AND P0, PT, R110, 0x2, PT ;  /* 0x000000026e00780c */ /* 0x000fe20003f06070 */
[----:B------:R-:W-:Y:S11]  /*a280*/  BSSY.RECONVERGENT B0, `(.L_x_225) ;  /* 0x000000a000007945 */ /* 0x000ff60003800200 */
[----:B------:R-:W-:Y:S01]  /*a290*/  @!UPT UIADD3 URZ, UPT, UPT, URZ, URZ, URZ ;  /* 0x000000fffffff290 */ /* 0x000fe2000fffe0ff */
[----:B------:R-:W-:Y:S05]  /*a2a0*/  @!P0 BRA `(.L_x_226) ;  /* 0x00000000001c8947 */ /* 0x000fea0003800000 */
[C---:B-1----:R-:W-:Y:S02]  /*a2b0*/  @!P3 IMAD R0, R116.reuse, 0x8, R101 ;  /* 0x000000087400b824 */ /* 0x042fe400078e0265 */
[----:B------:R-:W-:Y:S02]  /*a2c0*/  VIADD R116, R116, 0x1 ;  /* 0x0000000174747836 */ /* 0x000fe40000000000 */
[----:B------:R-:W-:Y:S03]  /*a2d0*/  @!P3 VIADD R0, R0, 0xb8 ;  /* 0x000000b80000b836 */ /* 0x000fe60000000000 */
[----:B------:R-:W-:Y:S02]  /*a2e0*/  ISETP.NE.AND P0, PT, R116, 0x3, PT ;  /* 0x000000037400780c */ /* 0x000fe40003f05270 */
[----:B------:R-:W-:Y:S02]  /*a2f0*/  @!P3 PRMT R0, R102, 0x654, R0 ;  /* 0x000006546600b816 */ /* 0x000fe40000000000 */
[----:B------:R-:W-:Y:S02]  /*a300*/  SEL R116, R116, RZ, P0 ;  /* 0x000000ff74747207 */ /* 0x000fe40000000000 */
[----:B------:R2:W-:Y:S07]  /*a310*/  @!P3 SYNCS.ARRIVE.TRANS64.RED.A1T0 RZ, [R0+URZ], RZ ;  /* 0x000000ff00ffb9a7 */ /* 0x0005ee00081004ff */
.L_x_226:
[----:B------:R-:W-:Y:S05]  /*a320*/  BSYNC.RECONVERGENT B0 ;  /* 0x0000000000007941 */ /* 0x000fea0003800200 */
.L_x_225:
[----:B------:R-:W-:Y:S01]  /*a330*/  ISETP.NE.AND P0, PT, R128, RZ, PT ;  /* 0x000000ff8000720c */ /* 0x000fe20003f05270 */
[----:B------:R-:W-:Y:S01]  /*a340*/  IMAD.MOV.U32 R38, RZ, RZ, 0x20 ;  /* 0x00000020ff267424 */ /* 0x000fe200078e00ff */
[----:B------:R-:W-:Y:S02]  /*a350*/  ISETP.NE.AND P2, PT, R127, RZ, PT ;  /* 0x000000ff7f00720c */ /* 0x000fe40003f45270 */
[----:B------:R-:W-:Y:S02]  /*a360*/  PLOP3.LUT P1, PT, P3, P0, PT, 0xf8, 0x8f ;  /* 0x00000000008f781c */ /* 0x000fe40001f21f70 */
[----:B------:R-:W-:Y:S11]  /*a370*/  SEL R111, R111, 0x1, P3 ;  /* 0x000000016f6f7807 */ /* 0x000ff60001800000 */
[----:B------:R-:W3:Y:S01]  /*a380*/  @!P1 S2R R102, SR_CgaCtaId ;  /* 0x0000000000669919 */ /* 0x000ee20000008800 */
[----:B-12---:R-:W-:Y:S04]  /*a390*/  @!P1 MOV R0, 0x400 ;  /* 0x0000040000009802 */ /* 0x006fe80000000f00 */
[----:B---3--:R-:W-:Y:S02]  /*a3a0*/  @!P1 LEA R101, R102, R0, 0x18 ;  /* 0x0000000066659211 */ /* 0x008fe400078ec0ff */
[----:B------:R-:W-:Y:S03]  /*a3b0*/  @!P1 SHF.L.U32 R0, R112, 0x1f, RZ ;  /* 0x0000001f70009819 */ /* 0x000fe600000006ff */
[----:B------:R-:W-:Y:S04]  /*a3c0*/  @!P1 IMAD R2, R109, 0x8, R101 ;  /* 0x000000086d029824 */ /* 0x000fe800078e0265 */
[----:B------:R-:W1:Y:S02]  /*a3d0*/  @!P1 SYNCS.PHASECHK.TRANS64.TRYWAIT P0, [R2+URZ+0xa0], R0 ;  /* 0x0000a000020095a7 */ /* 0x000e6400080011ff */
[----:B-1----:R-:W-:Y:S02]  /*a3e0*/  @!P1 SEL R111, RZ, 0x1, !P0 ;  /* 0x00000001ff6f9807 */ /* 0x002fe40004000000 */
[----:B------:R-:W-:Y:S02]  /*a3f0*/  PLOP3.LUT P1, PT, PT, PT, PT, 0x80, 0x8 ;  /* 0x000000000008781c */ /* 0x000fe40003f2f070 */
[----:B------:R-:W-:Y:S02]  /*a400*/  PLOP3.LUT P0, PT, PT, PT, PT, 0x8, 0x80 ;  /* 0x000000000080781c */ /* 0x000fe40003f0e170 */
[----:B------:R-:W-:Y:S01]  /*a410*/  P2R R128, PR, RZ, 0x2 ;  /* 0x00000002ff807803 */ /* 0x000fe20000000000 */
[----:B------:R-:W-:Y:S10]  /*a420*/  @P2 BRA `(.L_x_227) ;  /* 0xffffffbc00cc2947 */ /* 0x000ff4000383ffff */
[----:B------:R-:W-:Y:S01]  /*a430*/  ISETP.NE.AND P2, PT, R126, RZ, PT ;  /* 0x000000ff7e00720c */ /* 0x000fe20003f45270 */
[----:B------:R-:W-:Y:S01]  /*a440*/  UIADD3 UR37, UPT, UPT, UR37, 0x2, URZ ;  /* 0x0000000225257890 */ /* 0x000fe2000fffe0ff */
[----:B------:R-:W-:Y:S01]  /*a450*/  ISETP.NE.AND P0, PT, R106, 0x2, PT ;  /* 0x000000026a00780c */ /* 0x000fe20003f05270 */
[----:B------:R-:W-:Y:S02]  /*a460*/  IMAD.IADD R23, R113, 0x1, R82 ;  /* 0x0000000171177824 */ /* 0x000fe400078e0252 */
[----:B------:R-:W-:Y:S01]  /*a470*/  IMAD.IADD R22, R114, 0x1, R83 ;  /* 0x0000000172167824 */ /* 0x000fe200078e0253 */
[----:B------:R-:W-:Y:S02]  /*a480*/  SEL R0, RZ, 0x1, P0 ;  /* 0x00000001ff007807 */ /* 0x000fe40000000000 */
[----:B------:R-:W-:Y:S02]  /*a490*/  SEL R106, R106, RZ, P0 ;  /* 0x000000ff6a6a7207 */ /* 0x000fe40000000000 */
[----:B------:R-:W-:-:S03]  /*a4a0*/  LOP3.LUT R117, R117, R0, RZ, 0x3c, !PT ;  /* 0x0000000075757212 */ /* 0x000fc600078e3cff */
[----:B------:R-:W-:Y:S01]  /*a4b0*/  @P2 R2UR UR36, R115 ;  /* 0x00000000732422ca */ /* 0x000fe200000e0000 */
[----:B------:R-:W-:-:S14]  /*a4c0*/  @P2 BRA `(.L_x_228) ;  /* 0xffffffb000442947 */ /* 0x000fdc000383ffff */
[----:B------:R-:W-:-:S09]  /*a4d0*/  UISETP.NE.AND UP0, UPT, UR43, URZ, UPT ;  /* 0x000000ff2b00728c */ /* 0x000fd2000bf05270 */
[----:B------:R-:W-:Y:S05]  /*a4e0*/  BRA.U !UP0, `(.L_x_229) ;  /* 0x0000000108487547 */ /* 0x000fea000b800000 */
[----:B------:R-:W1:Y:S02]  /*a4f0*/  LDCU.64 UR4, c[0x0][0x890] ;  /* 0x00011200ff0477ac */ /* 0x000e640008000a00 */
[----:B-1----:R-:W-:-:S04]  /*a500*/  UISETP.NE.U32.AND UP0, UPT, UR4, URZ, UPT ;  /* 0x000000ff0400728c */ /* 0x002fc8000bf05070 */
[----:B------:R-:W-:-:S09]  /*a510*/  UISETP.NE.AND.EX UP0, UPT, UR5, URZ, UPT, UP0 ;  /* 0x000000ff0500728c */ /* 0x000fd2000bf05300 */
[----:B------:R-:W-:Y:S05]  /*a520*/  BRA.U UP0, `(.L_x_230) ;  /* 0x00000001000c7547 */ /* 0x000fea000b800000 */
[----:B------:R-:W-:-:S13]  /*a530*/  FSETP.NEU.AND P0, PT, R62, RZ, PT ;  /* 0x000000ff3e00720b */ /* 0x000fda0003f0d000 */
[----:B------:R-:W-:Y:S05]  /*a540*/  @!P0 EXIT ;  /* 0x000000000000894d */ /* 0x000fea0003800000 */
[----:B------:R-:W-:Y:S05]  /*a550*/  BRA `(.L_x_229) ;  /* 0x00000000002c7947 */ /* 0x000fea0003800000 */
.L_x_230:
[----:B------:R-:W-:Y:S01]  /*a560*/  ISETP.NE.AND P0, PT, R103, RZ, PT ;  /* 0x000000ff6700720c */ /* 0x000fe20003f05270 */
[----:B------:R-:W-:-:S12]  /*a570*/  BSSY.RECONVERGENT B0, `(.L_x_229) ;  /* 0x0000009000007945 */ /* 0x000fd80003800200 */
[----:B------:R-:W-:Y:S05]  /*a580*/  @P0 BRA `(.L_x_231) ;  /* 0x0000000000140947 */ /* 0x000fea0003800000 */
[----:B------:R-:W1:Y:S02]  /*a590*/  LDCU.64 UR4, c[0x0][0x888] ;  /* 0x00011100ff0477ac */ /* 0x000e640008000a00 */
[----:B-1----:R-:W-:-:S04]  /*a5a0*/  ISETP.NE.U32.AND P0, PT, RZ, UR4, PT ;  /* 0x00000004ff007c0c */ /* 0x002fc8000bf05070 */
[----:B------:R-:W-:-:S13]  /*a5b0*/  ISETP.NE.AND.EX P0, PT, RZ, UR5, PT, P0 ;  /* 0x00000005ff007c0c */ /* 0x000fda000bf05300 */
[----:B------:R-:W-:Y:S05]  /*a5c0*/  @!P0 EXIT ;  /* 0x000000000000894d */ /* 0x000fea0003800000 */
[----:B------:R-:W-:Y:S05]  /*a5d0*/  BRA `(.L_x_232) ;  /* 0x0000000000087947 */ /* 0x000fea0003800000 */
.L_x_231:
[----:B------:R-:W-:-:S13]  /*a5e0*/  FSETP.NEU.AND P0, PT, R62, RZ, PT ;  /* 0x000000ff3e00720b */ /* 0x000fda0003f0d000 */
[----:B------:R-:W-:Y:S05]  /*a5f0*/  @!P0 EXIT ;  /* 0x000000000000894d */ /* 0x000fea0003800000 */
.L_x_232:
[----:B------:R-:W-:Y:S05]  /*a600*/  BSYNC.RECONVERGENT B0 ;  /* 0x0000000000007941 */ /* 0x000fea0003800200 */
.L_x_229:
[----:B------:R-:W-:Y:S01]  /*a610*/  IMAD R0, R116, 0x8, R101 ;  /* 0x0000000874007824 */ /* 0x000fe200078e0265 */
[----:B------:R-:W-:-:S04]  /*a620*/  DEPBAR.LE SB0, 0x0 ;  /* 0x000080000000791a */ /* 0x000fc80000000000 */
[----:B------:R-:W-:-:S04]  /*a630*/  IADD3 R0, PT, PT, R0, 0xb8, RZ ;  /* 0x000000b800007810 */ /* 0x000fc80007ffe0ff */
[----:B------:R-:W-:-:S04]  /*a640*/  PRMT R0, R102, 0x654, R0 ;  /* 0x0000065466007816 */ /* 0x000fc80000000000 */
[----:B------:R-:W-:Y:S01]  /*a650*/  SYNCS.ARRIVE.TRANS64.RED.A1T0 RZ, [R0+URZ], RZ ;  /* 0x000000ff00ff79a7 */ /* 0x000fe200081004ff */
[----:B------:R-:W-:Y:S05]  /*a660*/  EXIT ;  /* 0x000000000000794d */ /* 0x000fea0003800000 */
.L_x_25:
[----:B--2---:R2:W4:Y:S02]  /*a670*/  SYNCS.PHASECHK.TRANS64.TRYWAIT P0, [R2+URZ+0x150], R3 ;  /* 0x00015003020075a7 */ /* 0x00452400080011ff */
[----:B----4-:R-:W-:Y:S05]  /*a680*/  @!P0 NANOSLEEP.SYNCS 0x989680 ;  /* 0x009896800000895d */ /* 0x010fea0003900000 */
[----:B------:R-:W4:Y:S02]  /*a690*/  @!P0 SYNCS.PHASECHK.TRANS64 P0, [R2+URZ+0x150], R3 ;  /* 0x00015003020085a7 */ /* 0x000f2400080010ff */
[----:B----4-:R-:W-:Y:S05]  /*a6a0*/  @!P0 BRA `(.L_x_25) ;  /* 0xfffffffc00f08947 */ /* 0x010fea000383ffff */
[----:B------:R-:W-:Y:S05]  /*a6b0*/  BRA `(.L_x_233) ;  /* 0xffffff7000747947 */ /* 0x000fea000383ffff */
.L_x_28:
[----:B------:R-:W-:-:S07]  /*a6c0*/  MOV R2, UR33 ;  /* 0x0000002100027c02 */ /* 0x000fce0008000f00 */
.L_x_234:
[----:B-1----:R1:W2:Y:S02]  /*a6d0*/  SYNCS.PHASECHK.TRANS64.TRYWAIT P0, [R2+URZ+0x50], R4 ;  /* 0x00005004020075a7 */ /* 0x0022a400080011ff */
[----:B--2---:R-:W-:Y:S05]  /*a6e0*/  @!P0 NANOSLEEP.SYNCS 0x989680 ;  /* 0x009896800000895d */ /* 0x004fea0003900000 */
[----:B------:R-:W2:Y:S02]  /*a6f0*/  @!P0 SYNCS.PHASECHK.TRANS64 P0, [R2+URZ+0x50], R4 ;  /* 0x00005004020085a7 */ /* 0x000ea400080010ff */
[----:B--2---:R-:W-:Y:S05]  /*a700*/  @!P0 BRA `(.L_x_234) ;  /* 0xfffffffc00f08947 */ /* 0x004fea000383ffff */
[----:B------:R-:W-:Y:S05]  /*a710*/  BRA `(.L_x_27) ;  /* 0xffffff7000dc7947 */ /* 0x000fea000383ffff */
.L_x_35:
[----:B-1----:R-:W-:-:S07]  /*a720*/  MOV R2, UR17 ;  /* 0x0000001100027c02 */ /* 0x002fce0008000f00 */
.L_x_235:
[----:B-1----:R1:W2:Y:S02]  /*a730*/  SYNCS.PHASECHK.TRANS64.TRYWAIT P0, [R2+URZ+0x50], R4 ;  /* 0x00005004020075a7 */ /* 0x0022a400080011ff */
[----:B--2---:R-:W-:Y:S05]  /*a740*/  @!P0 NANOSLEEP.SYNCS 0x989680 ;  /* 0x009896800000895d */ /* 0x004fea0003900000 */
[----:B------:R-:W2:Y:S02]  /*a750*/  @!P0 SYNCS.PHASECHK.TRANS64 P0, [R2+URZ+0x50], R4 ;  /* 0x00005004020085a7 */ /* 0x000ea400080010ff */
[----:B--2---:R-:W-:Y:S05]  /*a760*/  @!P0 BRA `(.L_x_235) ;  /* 0xfffffffc00f08947 */ /* 0x004fea000383ffff */
[----:B------:R-:W-:Y:S05]  /*a770*/  BRA `(.L_x_34) ;  /* 0xffffff74009c7947 */ /* 0x000fea000383ffff */
.L_x_40:
[----:B-1----:R1:W2:Y:S02]  /*a780*/  SYNCS.PHASECHK.TRANS64.TRYWAIT P0, [R2+URZ+0xe0], R3 ;  /* 0x0000e003020075a7 */ /* 0x0022a400080011ff */
[----:B--2---:R-:W-:Y:S05]  /*a790*/  @!P0 NANOSLEEP.SYNCS 0x989680 ;  /* 0x009896800000895d */ /* 0x004fea0003900000 */
[----:B------:R-:W2:Y:S02]  /*a7a0*/  @!P0 SYNCS.PHASECHK.TRANS64 P0, [R2+URZ+0xe0], R3 ;  /* 0x0000e003020085a7 */ /* 0x000ea400080010ff */
[----:B--2---:R-:W-:Y:S05]  /*a7b0*/  @!P0 BRA `(.L_x_40) ;  /* 0xfffffffc00f08947 */ /* 0x004fea000383ffff */
[----:B------:R-:W-:Y:S05]  /*a7c0*/  BRA `(.L_x_236) ;  /* 0xffffff7800407947 */ /* 0x000fea000383ffff */
.L_x_44:
[----:B---3--:R-:W-:-:S07]  /*a7d0*/  MOV R0, UR4 ;  /* 0x0000000400007c02 */ /* 0x008fce0008000f00 */
.L_x_237:
[----:B-1----:R1:W2:Y:S02]  /*a7e0*/  SYNCS.PHASECHK.TRANS64.TRYWAIT P0, [R0+URZ], R2 ;  /* 0x00000002000075a7 */ /* 0x0022a400080011ff */
[----:B--2---:R-:W-:Y:S05]  /*a7f0*/  @!P0 NANOSLEEP.SYNCS 0x989680 ;  /* 0x009896800000895d */ /* 0x004fea0003900000 */
[----:B------:R-:W2:Y:S02]  /*a800*/  @!P0 SYNCS.PHASECHK.TRANS64 P0, [R0+URZ], R2 ;  /* 0x00000002000085a7 */ /* 0x000ea400080010ff */
[----:B--2---:R-:W-:Y:S05]  /*a810*/  @!P0 BRA `(.L_x_237) ;  /* 0xfffffffc00f08947 */ /* 0x004fea000383ffff */
[----:B------:R-:W-:Y:S05]  /*a820*/  BRA `(.L_x_238) ;  /* 0xffffff7c00b07947 */ /* 0x000fea000383ffff */
.L_x_45:
[----:B---3--:R-:W-:-:S07]  /*a830*/  MOV R0, UR4 ;  /* 0x0000000400007c02 */ /* 0x008fce0008000f00 */
.L_x_239:
[----:B-1----:R1:W2:Y:S02]  /*a840*/  SYNCS.PHASECHK.TRANS64.TRYWAIT P0, [R0+URZ], R3 ;  /* 0x00000003000075a7 */ /* 0x0022a400080011ff */
[----:B--2---:R-:W-:Y:S05]  /*a850*/  @!P0 NANOSLEEP.SYNCS 0x989680 ;  /* 0x009896800000895d */ /* 0x004fea0003900000 */
[----:B------:R-:W2:Y:S02]  /*a860*/  @!P0 SYNCS.PHASECHK.TRANS64 P0, [R0+URZ], R3 ;  /* 0x00000003000085a7 */ /* 0x000ea400080010ff */
[----:B--2---:R-:W-:Y:S05]  /*a870*/  @!P0 BRA `(.L_x_239) ;  /* 0xfffffffc00f08947 */ /* 0x004fea000383ffff */
[----:B------:R-:W-:Y:S05]  /*a880*/  BRA `(.L_x_240) ;  /* 0xffffff7c00bc7947 */ /* 0x000fea000383ffff */
.L_x_46:
[----:B---3--:R-:W-:-:S07]  /*a890*/  MOV R0, UR4 ;  /* 0x0000000400007c02 */ /* 0x008fce0008000f00 */
.L_x_241:
[----:B-1----:R1:W2:Y:S02]  /*a8a0*/  SYNCS.PHASECHK.TRANS64.TRYWAIT P0, [R0+URZ], R3 ;  /* 0x00000003000075a7 */ /* 0x0022a400080011ff */
[----:B--2---:R-:W-:Y:S05]  /*a8b0*/  @!P0 NANOSLEEP.SYNCS 0x989680 ;  /* 0x009896800000895d */ /* 0x004fea0003900000 */
[----:B------:R-:W2:Y:S02]  /*a8c0*/  @!P0 SYNCS.PHASECHK.TRANS64 P0, [R0+URZ], R3 ;  /* 0x00000003000085a7 */ /* 0x000ea400080010ff */
[----:B--2---:R-:W-:Y:S05]  /*a8d0*/  @!P0 BRA `(.L_x_241) ;  /* 0xfffffffc00f08947 */ /* 0x004fea000383ffff */
[----:B------:R-:W-:Y:S05]  /*a8e0*/  BRA `(.L_x_242) ;  /* 0xffffff7c00c87947 */ /* 0x000fea000383ffff */
.L_x_47:
[----:B---3--:R-:W-:-:S07]  /*a8f0*/  MOV R0, UR4 ;  /* 0x0000000400007c02 */ /* 0x008fce0008000f00 */
.L_x_243:
[----:B-1----:R1:W2:Y:S02]  /*a900*/  SYNCS.PHASECHK.TRANS64.TRYWAIT P0, [R0+URZ], R3 ;  /* 0x00000003000075a7 */ /* 0x0022a400080011ff */
[----:B--2---:R-:W-:Y:S05]  /*a910*/  @!P0 NANOSLEEP.SYNCS 0x989680 ;  /* 0x009896800000895d */ /* 0x004fea0003900000 */
[----:B------:R-:W2:Y:S02]  /*a920*/  @!P0 SYNCS.PHASECHK.TRANS64 P0, [R0+URZ], R3 ;  /* 0x00000003000085a7 */ /* 0x000ea400080010ff */
[----:B--2---:R-:W-:Y:S05]  /*a930*/  @!P0 BRA `(.L_x_243) ;  /* 0xfffffffc00f08947 */ /* 0x004fea000383ffff */
[----:B------:R-:W-:Y:S05]  /*a940*/  BRA `(.L_x_244) ;  /* 0xffffff7c00d47947 */ /* 0x000fea000383ffff */
.L_x_48:
[----:B---3--:R-:W-:-:S07]  /*a950*/  MOV R0, UR4 ;  /* 0x0000000400007c02 */ /* 0x008fce0008000f00 */
.L_x_245:
[----:B-1----:R1:W2:Y:S02]  /*a960*/  SYNCS.PHASECHK.TRANS64.TRYWAIT P0, [R0+URZ], R3 ;  /* 0x00000003000075a7 */ /* 0x0022a400080011ff */
[----:B--2---:R-:W-:Y:S05]  /*a970*/  @!P0 NANOSLEEP.SYNCS 0x989680 ;  /* 0x009896800000895d */ /* 0x004fea0003900000 */
[----:B------:R-:W2:Y:S02]  /*a980*/  @!P0 SYNCS.PHASECHK.TRANS64 P0, [R0+URZ], R3 ;  /* 0x00000003000085a7 */ /* 0x000ea400080010ff */
[----:B--2---:R-:W-:Y:S05]  /*a990*/  @!P0 BRA `(.L_x_245) ;  /* 0xfffffffc00f08947 */ /* 0x004fea000383ffff */
[----:B------:R-:W-:Y:S05]  /*a9a0*/  BRA `(.L_x_246) ;  /* 0xffffff7c00e07947 */ /* 0x000fea000383ffff */
.L_x_49:
[----:B---3--:R-:W-:-:S07]  /*a9b0*/  MOV R0, UR4 ;  /* 0x0000000400007c02 */ /* 0x008fce0008000f00 */
.L_x_247:
[----:B-1----:R1:W2:Y:S02]  /*a9c0*/  SYNCS.PHASECHK.TRANS64.TRYWAIT P0, [R0+URZ], R3 ;  /* 0x00000003000075a7 */ /* 0x0022a400080011ff */
[----:B--2---:R-:W-:Y:S05]  /*a9d0*/  @!P0 NANOSLEEP.SYNCS 0x989680 ;  /* 0x009896800000895d */ /* 0x004fea0003900000 */
[----:B------:R-:W2:Y:S02]  /*a9e0*/  @!P0 SYNCS.PHASECHK.TRANS64 P0, [R0+URZ], R3 ;  /* 0x00000003000085a7 */ /* 0x000ea400080010ff */
[----:B--2---:R-:W-:Y:S05]  /*a9f0*/  @!P0 BRA `(.L_x_247) ;  /* 0xfffffffc00f08947 */ /* 0x004fea000383ffff */
[----:B------:R-:W-:Y:S05]  /*aa00*/  BRA `(.L_x_248) ;  /* 0xffffff7c00ec7947 */ /* 0x000fea000383ffff */
.L_x_50:
[----:B---3--:R-:W-:-:S07]  /*aa10*/  MOV R0, UR4 ;  /* 0x0000000400007c02 */ /* 0x008fce0008000f00 */
.L_x_249:
[----:B-1----:R1:W2:Y:S02]  /*aa20*/  SYNCS.PHASECHK.TRANS64.TRYWAIT P0, [R0+URZ], R3 ;  /* 0x00000003000075a7 */ /* 0x0022a400080011ff */
[----:B--2---:R-:W-:Y:S05]  /*aa30*/  @!P0 NANOSLEEP.SYNCS 0x989680 ;  /* 0x009896800000895d */ /* 0x004fea0003900000 */
[----:B------:R-:W2:Y:S02]  /*aa40*/  @!P0 SYNCS.PHASECHK.TRANS64 P0, [R0+URZ], R3 ;  /* 0x00000003000085a7 */ /* 0x000ea400080010ff */
[----:B--2---:R-:W-:Y:S05]  /*aa50*/  @!P0 BRA `(.L_x_249) ;  /* 0xfffffffc00f08947 */ /* 0x004fea000383ffff */
[----:B------:R-:W-:Y:S05]  /*aa60*/  BRA `(.L_x_250) ;  /* 0xffffff7c00f87947 */ /* 0x000fea000383ffff */
.L_x_51:
[----:B---3--:R-:W-:-:S07]  /*aa70*/  MOV R0, UR4 ;  /* 0x0000000400007c02 */ /* 0x008fce0008000f00 */
.L_x_251:
[----:B-1----:R1:W2:Y:S02]  /*aa80*/  SYNCS.PHASECHK.TRANS64.TRYWAIT P0, [R0+URZ], R3 ;  /* 0x00000003000075a7 */ /* 0x0022a400080011ff */
[----:B--2---:R-:W-:Y:S05]  /*aa90*/  @!P0 NANOSLEEP.SYNCS 0x989680 ;  /* 0x009896800000895d */ /* 0x004fea0003900000 */
[----:B------:R-:W2:Y:S02]  /*aaa0*/  @!P0 SYNCS.PHASECHK.TRANS64 P0, [R0+URZ], R3 ;  /* 0x00000003000085a7 */ /* 0x000ea400080010ff */
[----:B--2---:R-:W-:Y:S05]  /*aab0*/  @!P0 BRA `(.L_x_251) ;  /* 0xfffffffc00f08947 */ /* 0x004fea000383ffff */
[----:B------:R-:W-:Y:S05]  /*aac0*/  BRA `(.L_x_252) ;  /* 0xffffff8000047947 */ /* 0x000fea000383ffff */
.L_x_52:
[----:B---3--:R-:W-:-:S07]  /*aad0*/  MOV R0, UR4 ;  /* 0x0000000400007c02 */ /* 0x008fce0008000f00 */
.L_x_253:
[----:B-1----:R1:W2:Y:S02]  /*aae0*/  SYNCS.PHASECHK.TRANS64.TRYWAIT P0, [R0+URZ], R3 ;  /* 0x00000003000075a7 */ /* 0x0022a400080011ff */
[----:B--2---:R-:W-:Y:S05]  /*aaf0*/  @!P0 NANOSLEEP.SYNCS 0x989680 ;  /* 0x009896800000895d */ /* 0x004fea0003900000 */
[----:B------:R-:W2:Y:S02]  /*ab00*/  @!P0 SYNCS.PHASECHK.TRANS64 P0, [R0+URZ], R3 ;  /* 0x00000003000085a7 */ /* 0x000ea400080010ff */
[----:B--2---:R-:W-:Y:S05]  /*ab10*/  @!P0 BRA `(.L_x_253) ;  /* 0xfffffffc00f08947 */ /* 0x004fea000383ffff */
[----:B------:R-:W-:Y:S05]  /*ab20*/  BRA `(.L_x_254) ;  /* 0xffffff8000107947 */ /* 0x000fea000383ffff */
.L_x_55:
[----:B-1----:R1:W2:Y:S02]  /*ab30*/  SYNCS.PHASECHK.TRANS64.TRYWAIT P0, [R0+URZ+0x140], R4 ;  /* 0x00014004000075a7 */ /* 0x0022a400080011ff */
[----:B--2---:R-:W-:Y:S05]  /*ab40*/  @!P0 NANOSLEEP.SYNCS 0x989680 ;  /* 0x009896800000895d */ /* 0x004fea0003900000 */
[----:B------:R-:W2:Y:S02]  /*ab50*/  @!P0 SYNCS.PHASECHK.TRANS64 P0, [R0+URZ+0x140], R4 ;  /* 0x00014004000085a7 */ /* 0x000ea400080010ff */
[----:B--2---:R-:W-:Y:S05]  /*ab60*/  @!P0 BRA `(.L_x_55) ;  /* 0xfffffffc00f08947 */ /* 0x004fea000383ffff */
[----:B------:R-:W-:Y:S05]  /*ab70*/  BRA `(.L_x_255) ;  /* 0xffffff8000707947 */ /* 0x000fea000383ffff */
.L_x_56:
[----:B------:R-:W-:-:S07]  /*ab80*/  MOV R0, UR5 ;  /* 0x0000000500007c02 */ /* 0x000fce0008000f00 */
.L_x_256:
[----:B-1----:R1:W2:Y:S02]  /*ab90*/  SYNCS.PHASECHK.TRANS64.TRYWAIT P0, [R0+URZ+0xf0], R5 ;  /* 0x0000f005000075a7 */ /* 0x0022a400080011ff */
[----:B--2---:R-:W-:Y:S05]  /*aba0*/  @!P0 NANOSLEEP.SYNCS 0x989680 ;  /* 0x009896800000895d */ /* 0x004fea0003900000 */
[----:B------:R-:W2:Y:S02]  /*abb0*/  @!P0 SYNCS.PHASECHK.TRANS64 P0, [R0+URZ+0xf0], R5 ;  /* 0x0000f005000085a7 */ /* 0x000ea400080010ff */
[----:B--2---:R-:W-:Y:S05]  /*abc0*/  @!P0 BRA `(.L_x_256) ;  /* 0xfffffffc00f08947 */ /* 0x004fea000383ffff */
[----:B------:R-:W-:Y:S05]  /*abd0*/  BRA `(.L_x_257) ;  /* 0xffffff8000807947 */ /* 0x000fea000383ffff */
.L_x_57:
[----:B-1----:R1:W2:Y:S02]  /*abe0*/  SYNCS.PHASECHK.TRANS64.TRYWAIT P1, [R0+URZ+0xe0], R4 ;  /* 0x0000e004000075a7 */ /* 0x0022a400080211ff */
[----:B--2---:R-:W-:Y:S05]  /*abf0*/  @!P1 NANOSLEEP.SYNCS 0x989680 ;  /* 0x009896800000995d */ /* 0x004fea0003900000 */
[----:B------:R-:W2:Y:S02]  /*ac00*/  @!P1 SYNCS.PHASECHK.TRANS64 P1, [R0+URZ+0xe0], R4 ;  /* 0x0000e004000095a7 */ /* 0x000ea400080210ff */
[----:B--2---:R-:W-:Y:S05]  /*ac10*/  @!P1 BRA `(.L_x_57) ;  /* 0xfffffffc00f09947 */ /* 0x004fea000383ffff */
[----:B------:R-:W-:Y:S05]  /*ac20*/  BRA `(.L_x_258) ;  /* 0xffffff8000b07947 */ /* 0x000fea000383ffff */
.L_x_60:
[----:B------:R-:W-:-:S07]  /*ac30*/  MOV R0, UR5 ;  /* 0x0000000500007c02 */ /* 0x000fce0008000f00 */
.L_x_259:
[----:B-1----:R1:W2:Y:S02]  /*ac40*/  SYNCS.PHASECHK.TRANS64.TRYWAIT P0, [R0+URZ+0xf0], R2 ;  /* 0x0000f002000075a7 */ /* 0x0022a400080011ff */
[----:B--2---:R-:W-:Y:S05]  /*ac50*/  @!P0 NANOSLEEP.SYNCS 0x989680 ;  /* 0x009896800000895d */ /* 0x004fea0003900000 */
[----:B------:R-:W2:Y:S02]  /*ac60*/  @!P0 SYNCS.PHASECHK.TRANS64 P0, [R0+URZ+0xf0], R2 ;  /* 0x0000f002000085a7 */ /* 0x000ea400080010ff */
[----:B--2---:R-:W-:Y:S05]  /*ac70*/  @!P0 BRA `(.L_x_259) ;  /* 0xfffffffc00f08947 */ /* 0x004fea000383ffff */
[----:B------:R-:W-:Y:S05]  /*ac80*/  BRA `(.L_x_59) ;  /* 0xffffff8400047947 */ /* 0x000fea000383ffff */
.L_x_69:
[----:B-1----:R-:W-:-:S04]  /*ac90*/  MOV R4, UR7 ;  /* 0x0000000700047c02 */ /* 0x002fc80008000f00 */
[----:B------:R1:W2:Y:S03]  /*aca0*/  SYNCS.PHASECHK.TRANS64.TRYWAIT P0, [R4+URZ+0x8], R5 ;  /* 0x00000805040075a7 */ /* 0x0002a600080011ff */
[----:B--2---:R-:W-:Y:S05]  /*acb0*/  @!P0 NANOSLEEP.SYNCS 0x989680 ;  /* 0x009896800000895d */ /* 0x004fea0003900000 */
[----:B------:R-:W2:Y:S02]  /*acc0*/  @!P0 SYNCS.PHASECHK.TRANS64 P0, [R4+URZ+0x8], R5 ;  /* 0x00000805040085a7 */ /* 0x000ea400080010ff */
[----:B--2---:R-:W-:Y:S05]  /*acd0*/  @!P0 BRA `(.L_x_69) ;  /* 0xfffffffc00ec8947 */ /* 0x004fea000383ffff */
[----:B------:R-:W-:Y:S05]  /*ace0*/  BRA `(.L_x_68) ;  /* 0xffffff8400b87947 */ /* 0x000fea000383ffff */
.L_x_71:
[----:B------:R-:W-:Y:S01]  /*acf0*/  BSSY B0, `(.L_x_260) ;  /* 0x0000006000007945 */ /* 0x000fe20003800000 */
[----:B------:R-:W-:-:S07]  /*ad00*/  MOV R15, 0xffffffff ;  /* 0xffffffff000f7802 */ /* 0x000fce0000000f00 */
[----:B-1---5:R-:W-:Y:S05]  /*ad10*/  WARPSYNC.COLLECTIVE R15, `(.L_x_261) ;  /* 0x000000000f0c7348 */ /* 0x022fea0003c00000 */
[----:B------:R-:W-:Y:S02]  /*ad20*/  ELECT P6, UR79, PT ;  /* 0x00000000004f782f */ /* 0x000fe400038c0000 */
[----:B------:R-:W-:Y:S01]  /*ad30*/  MOV R14, UR79 ;  /* 0x0000004f000e7c02 */ /* 0x000fe20008000f00 */
[----:B-1---5:R-:W-:Y:S10]  /*ad40*/  ENDCOLLECTIVE ;  /* 0x000000000000791b */ /* 0x022ff40003800000 */
.L_x_261:
[----:B------:R-:W-:Y:S05]  /*ad50*/  BSYNC B0 ;  /* 0x0000000000007941 */ /* 0x000fea0003800000 */
.L_x_260:
[----:B------:R-:W-:Y:S05]  /*ad60*/  BRA `(.L_x_262) ;  /* 0xffffff8400e87947 */ /* 0x000fea000383ffff */
.L_x_73:
[----:B-1----:R-:W-:-:S04]  /*ad70*/  MOV R2, UR7 ;  /* 0x0000000700027c02 */ /* 0x002fc80008000f00 */
[----:B------:R1:W2:Y:S03]  /*ad80*/  SYNCS.PHASECHK.TRANS64.TRYWAIT P0, [R2+URZ+0x8], R3 ;  /* 0x00000803020075a7 */ /* 0x0002a600080011ff */
[----:B--2---:R-:W-:Y:S05]  /*ad90*/  @!P0 NANOSLEEP.SYNCS 0x989680 ;  /* 0x009896800000895d */ /* 0x004fea0003900000 */
[----:B------:R-:W2:Y:S02]  /*ada0*/  @!P0 SYNCS.PHASECHK.TRANS64 P0, [R2+URZ+0x8], R3 ;  /* 0x00000803020085a7 */ /* 0x000ea400080010ff */
[----:B--2---:R-:W-:Y:S05]  /*adb0*/  @!P0 BRA `(.L_x_73) ;  /* 0xfffffffc00ec8947 */ /* 0x004fea000383ffff */
[----:B------:R-:W-:Y:S05]  /*adc0*/  BRA `(.L_x_72) ;  /* 0xffffff8400ec7947 */ /* 0x000fea000383ffff */
.L_x_74:
[----:B-1----:R1:W2:Y:S02]  /*add0*/  SYNCS.PHASECHK.TRANS64.TRYWAIT P0, [R0+URZ+0xe0], R4 ;  /* 0x0000e004000075a7 */ /* 0x0022a400080011ff */
[----:B--2---:R-:W-:Y:S05]  /*ade0*/  @!P0 NANOSLEEP.SYNCS 0x989680 ;  /* 0x009896800000895d */ /* 0x004fea0003900000 */
[----:B------:R-:W2:Y:S02]  /*adf0*/  @!P0 SYNCS.PHASECHK.TRANS64 P0, [R0+URZ+0xe0], R4 ;  /* 0x0000e004000085a7 */ /* 0x000ea400080010ff */
[----:B--2---:R-:W-:Y:S05]  /*ae00*/  @!P0 BRA `(.L_x_74) ;  /* 0xfffffffc00f08947 */ /* 0x004fea000383ffff */
[----:B------:R-:W-:Y:S05]  /*ae10*/  BRA `(.L_x_263) ;  /* 0xffffff8800d87947 */ /* 0x000fea000383ffff */
.L_x_76:
[----:B------:R-:W-:-:S07]  /*ae20*/  MOV R0, UR9 ;  /* 0x0000000900007c02 */ /* 0x000fce0008000f00 */
.L_x_264:
[----:B-1----:R1:W2:Y:S02]  /*ae30*/  SYNCS.PHASECHK.TRANS64.TRYWAIT P0, [R0+URZ+0x120], R4 ;  /* 0x00012004000075a7 */ /* 0x0022a400080011ff */
[----:B--2---:R-:W-:Y:S05]  /*ae40*/  @!P0 NANOSLEEP.SYNCS 0x989680 ;  /* 0x009896800000895d */ /* 0x004fea0003900000 */
[----:B------:R-:W2:Y:S02]  /*ae50*/  @!P0 SYNCS.PHASECHK.TRANS64 P0, [R0+URZ+0x120], R4 ;  /* 0x00012004000085a7 */ /* 0x000ea400080010ff */
[----:B--2---:R-:W-:Y:S05]  /*ae60*/  @!P0 BRA `(.L_x_264) ;  /* 0xfffffffc00f08947 */ /* 0x004fea000383ffff */
[----:B------:R-:W-:Y:S05]  /*ae70*/  BRA `(.L_x_265) ;  /* 0xffffff8c00247947 */ /* 0x000fea000383ffff */
.L_x_79:
[----:B------:R-:W-:Y:S07]  /*ae80*/  MOV R0, UR8 ;  /* 0x0000000800007c02 */ /* 0x000fee0008000f00 */
.L_x_266:
[----:B-1----:R1:W2:Y:S02]  /*ae90*/  SYNCS.PHASECHK.TRANS64.TRYWAIT P0, [R0+URZ], R4 ;  /* 0x00000004000075a7 */ /* 0x0022a400080011ff */
[----:B--2---:R-:W-:Y:S05]  /*aea0*/  @!P0 NANOSLEEP.SYNCS 0x989680 ;  /* 0x009896800000895d */ /* 0x004fea0003900000 */
[----:B------:R-:W2:Y:S02]  /*aeb0*/  @!P0 SYNCS.PHASECHK.TRANS64 P0, [R0+URZ], R4 ;  /* 0x00000004000085a7 */ /* 0x000ea400080010ff */
[----:B--2---:R-:W-:Y:S05]  /*aec0*/  @!P0 BRA `(.L_x_266) ;  /* 0xfffffffc00f08947 */ /* 0x004fea000383ffff */
[----:B------:R-:W-:Y:S05]  /*aed0*/  BRA `(.L_x_78) ;  /* 0xffffff8c00387947 */ /* 0x000fea000383ffff */
.L_x_83:
[----:B-1----:R-:W-:-:S07]  /*aee0*/  MOV R0, UR8 ;  /* 0x0000000800007c02 */ /* 0x002fce0008000f00 */
.L_x_267:
[----:B-1----:R1:W2:Y:S02]  /*aef0*/  SYNCS.PHASECHK.TRANS64.TRYWAIT P0, [R0+URZ], R2 ;  /* 0x00000002000075a7 */ /* 0x0022a400080011ff */
[----:B--2---:R-:W-:Y:S05]  /*af00*/  @!P0 NANOSLEEP.SYNCS 0x989680 ;  /* 0x009896800000895d */ /* 0x004fea0003900000 */
[----:B------:R-:W2:Y:S02]  /*af10*/  @!P0 SYNCS.PHASECHK.TRANS64 P0, [R0+URZ], R2 ;  /* 0x00000002000085a7 */ /* 0x000ea400080010ff */
[----:B--2---:R-:W-:Y:S05]  /*af20*/  @!P0 BRA `(.L_x_267) ;  /* 0xfffffffc00f08947 */ /* 0x004fea000383ffff */
[----:B------:R-:W-:Y:S05]  /*af30*/  BRA `(.L_x_268) ;  /* 0xffffff90002c7947 */ /* 0x000fea000383ffff */
.L_x_84:
[----:B------:R-:W-:-:S07]  /*af40*/  MOV R0, UR8 ;  /* 0x0000000800007c02 */ /* 0x000fce0008000f00 */
.L_x_269:
[----:B-1----:R1:W2:Y:S02]  /*af50*/  SYNCS.PHASECHK.TRANS64.TRYWAIT P0, [R0+URZ], R3 ;  /* 0x00000003000075a7 */ /* 0x0022a400080011ff */
[----:B--2---:R-:W-:Y:S05]  /*af60*/  @!P0 NANOSLEEP.SYNCS 0x989680 ;  /* 0x009896800000895d */ /* 0x004fea0003900000 */
[----:B------:R-:W2:Y:S02]  /*af70*/  @!P0 SYNCS.PHASECHK.TRANS64 P0, [R0+URZ], R3 ;  /* 0x00000003000085a7 */ /* 0x000ea400080010ff */
[----:B--2---:R-:W-:Y:S05]  /*af80*/  @!P0 BRA `(.L_x_269) ;  /* 0xfffffffc00f08947 */ /* 0x004fea000383ffff */
[----:B------:R-:W-:Y:S05]  /*af90*/  BRA `(.L_x_270) ;  /* 0xffffff9000387947 */ /* 0x000fea000383ffff */
.L_x_85:
[----:B------:R-:W-:-:S07]  /*afa0*/  MOV R0, UR8 ;  /* 0x0000000800007c02 */ /* 0x000fce0008000f00 */
.L_x_271:
[----:B-1----:R1:W2:Y:S02]  /*afb0*/  SYNCS.PHASECHK.TRANS64.TRYWAIT P0, [R0+URZ], R3 ;  /* 0x00000003000075a7 */ /* 0x0022a400080011ff */
[----:B--2---:R-:W-:Y:S05]  /*afc0*/  @!P0 NANOSLEEP.SYNCS 0x989680 ;  /* 0x009896800000895d */ /* 0x004fea0003900000 */
[----:B------:R-:W2:Y:S02]  /*afd0*/  @!P0 SYNCS.PHASECHK.TRANS64 P0, [R0+URZ], R3 ;  /* 0x00000003000085a7 */ /* 0x000ea400080010ff */
[----:B--2---:R-:W-:Y:S05]  /*afe0*/  @!P0 BRA `(.L_x_271) ;  /* 0xfffffffc00f08947 */ /* 0x004fea000383ffff */
[----:B------:R-:W-:Y:S05]  /*aff0*/  BRA `(.L_x_272) ;  /* 0xffffff9000447947 */ /* 0x000fea000383ffff */
.L_x_88:
[----:B------:R-:W-:-:S07]  /*b000*/  MOV R0, UR7 ;  /* 0x0000000700007c02 */ /* 0x000fce0008000f00 */
.L_x_273:
[----:B-1----:R1:W2:Y:S02]  /*b010*/  SYNCS.PHASECHK.TRANS64.TRYWAIT P1, [R0+URZ+0x160], R2 ;  /* 0x00016002000075a7 */ /* 0x0022a400080211ff */
[----:B--2---:R-:W-:Y:S05]  /*b020*/  @!P1 NANOSLEEP.SYNCS 0x989680 ;  /* 0x009896800000995d */ /* 0x004fea0003900000 */
[----:B------:R-:W2:Y:S02]  /*b030*/  @!P1 SYNCS.PHASECHK.TRANS64 P1, [R0+URZ+0x160], R2 ;  /* 0x00016002000095a7 */ /* 0x000ea400080210ff */
[----:B--2---:R-:W-:Y:S05]  /*b040*/  @!P1 BRA `(.L_x_273) ;  /* 0xfffffffc00f09947 */ /* 0x004fea000383ffff */
[----:B------:R-:W-:Y:S05]  /*b050*/  BRA `(.L_x_274) ;  /* 0xffffff9000907947 */ /* 0x000fea000383ffff */
.L_x_93:
[----:B--2---:R2:W4:Y:S02]  /*b060*/  SYNCS.PHASECHK.TRANS64.TRYWAIT P0, [R0+URZ+0xe0], R2 ;  /* 0x0000e002000075a7 */ /* 0x00452400080011ff */
[----:B----4-:R-:W-:Y:S05]  /*b070*/  @!P0 NANOSLEEP.SYNCS 0x989680 ;  /* 0x009896800000895d */ /* 0x010fea0003900000 */
[----:B------:R-:W4:Y:S02]  /*b080*/  @!P0 SYNCS.PHASECHK.TRANS64 P0, [R0+URZ+0xe0], R2 ;  /* 0x0000e002000085a7 */ /* 0x000f2400080010ff */
[----:B----4-:R-:W-:Y:S05]  /*b090*/  @!P0 BRA `(.L_x_93) ;  /* 0xfffffffc00f08947 */ /* 0x010fea000383ffff */
[----:B------:R-:W-:Y:S05]  /*b0a0*/  BRA `(.L_x_275) ;  /* 0xffffff9400947947 */ /* 0x000fea000383ffff */
.L_x_96:
[----:B------:R-:W-:Y:S07]  /*b0b0*/  MOV R0, UR5 ;  /* 0x0000000500007c02 */ /* 0x000fee0008000f00 */
.L_x_276:
[----:B--2---:R2:W4:Y:S02]  /*b0c0*/  SYNCS.PHASECHK.TRANS64.TRYWAIT P0, [R0+URZ+0xd8], R2 ;  /* 0x0000d802000075a7 */ /* 0x00452400080011ff */
[----:B----4-:R-:W-:Y:S05]  /*b0d0*/  @!P0 NANOSLEEP.SYNCS 0x989680 ;  /* 0x009896800000895d */ /* 0x010fea0003900000 */
[----:B------:R-:W4:Y:S02]  /*b0e0*/  @!P0 SYNCS.PHASECHK.TRANS64 P0, [R0+URZ+0xd8], R2 ;  /* 0x0000d802000085a7 */ /* 0x000f2400080010ff */
[----:B----4-:R-:W-:Y:S05]  /*b0f0*/  @!P0 BRA `(.L_x_276) ;  /* 0xfffffffc00f08947 */ /* 0x010fea000383ffff */
[----:B------:R-:W-:Y:S05]  /*b100*/  BRA `(.L_x_95) ;  /* 0xffffff9800747947 */ /* 0x000fea000383ffff */
.L_x_99:
[----:B------:R-:W-:Y:S07]  /*b110*/  MOV R0, UR16 ;  /* 0x0000001000007c02 */ /* 0x000fee0008000f00 */
.L_x_277:
[----:B-1----:R1:W2:Y:S02]  /*b120*/  SYNCS.PHASECHK.TRANS64.TRYWAIT P0, [R0+URZ+0xb8], R9 ;  /* 0x0000b809000075a7 */ /* 0x0022a400080011ff */
[----:B--2---:R-:W-:Y:S05]  /*b130*/  @!P0 NANOSLEEP.SYNCS 0x989680 ;  /* 0x009896800000895d */ /* 0x004fea0003900000 */
[----:B------:R-:W2:Y:S02]  /*b140*/  @!P0 SYNCS.PHASECHK.TRANS64 P0, [R0+URZ+0xb8], R9 ;  /* 0x0000b809000085a7 */ /* 0x000ea400080010ff */
[----:B--2---:R-:W-:Y:S05]  /*b150*/  @!P0 BRA `(.L_x_277) ;  /* 0xfffffffc00f08947 */ /* 0x004fea000383ffff */
[----:B------:R-:W-:Y:S05]  /*b160*/  BRA `(.L_x_278) ;  /* 0xffffff9800ec7947 */ /* 0x000fea000383ffff */
.L_x_100:
[----:B------:R-:W-:Y:S07]  /*b170*/  MOV R0, UR14 ;  /* 0x0000000e00007c02 */ /* 0x000fee0008000f00 */
.L_x_279:
[----:B-1----:R1:W2:Y:S02]  /*b180*/  SYNCS.PHASECHK.TRANS64.TRYWAIT P0, [R0+URZ+0xb8], R22 ;  /* 0x0000b816000075a7 */ /* 0x0022a400080011ff */
[----:B--2---:R-:W-:Y:S05]  /*b190*/  @!P0 NANOSLEEP.SYNCS 0x989680 ;  /* 0x009896800000895d */ /* 0x004fea0003900000 */
[----:B------:R-:W2:Y:S02]  /*b1a0*/  @!P0 SYNCS.PHASECHK.TRANS64 P0, [R0+URZ+0xb8], R22 ;  /* 0x0000b816000085a7 */ /* 0x000ea400080010ff */
[----:B--2---:R-:W-:Y:S05]  /*b1b0*/  @!P0 BRA `(.L_x_279) ;  /* 0xfffffffc00f08947 */ /* 0x004fea000383ffff */
[----:B------:R-:W-:Y:S05]  /*b1c0*/  BRA `(.L_x_280) ;  /* 0xffffff9c008c7947 */ /* 0x000fea000383ffff */
.L_x_102:
[----:B------:R-:W-:-:S07]  /*b1d0*/  MOV R0, UR4 ;  /* 0x0000000400007c02 */ /* 0x000fce0008000f00 */
.L_x_281:
[----:B-1----:R1:W4:Y:S02]  /*b1e0*/  SYNCS.PHASECHK.TRANS64.TRYWAIT P0, [R0+URZ], R2 ;  /* 0x00000002000075a7 */ /* 0x00232400080011ff */
[----:B----4-:R-:W-:Y:S05]  /*b1f0*/  @!P0 NANOSLEEP.SYNCS 0x989680 ;  /* 0x009896800000895d */ /* 0x010fea0003900000 */
[----:B------:R-:W4:Y:S02]  /*b200*/  @!P0 SYNCS.PHASECHK.TRANS64 P0, [R0+URZ], R2 ;  /* 0x00000002000085a7 */ /* 0x000f2400080010ff */
[----:B----4-:R-:W-:Y:S05]  /*b210*/  @!P0 BRA `(.L_x_281) ;  /* 0xfffffffc00f08947 */ /* 0x010fea000383ffff */
[----:B------:R-:W-:Y:S05]  /*b220*/  BRA `(.L_x_282) ;  /* 0xffffffa000187947 */ /* 0x000fea000383ffff */
.L_x_103:
[----:B------:R-:W-:-:S07]  /*b230*/  MOV R0, UR4 ;  /* 0x0000000400007c02 */ /* 0x000fce0008000f00 */
.L_x_283:
[----:B-1----:R1:W4:Y:S02]  /*b240*/  SYNCS.PHASECHK.TRANS64.TRYWAIT P0, [R0+URZ], R2 ;  /* 0x00000002000075a7 */ /* 0x00232400080011ff */
[----:B----4-:R-:W-:Y:S05]  /*b250*/  @!P0 NANOSLEEP.SYNCS 0x989680 ;  /* 0x009896800000895d */ /* 0x010fea0003900000 */
[----:B------:R-:W4:Y:S02]  /*b260*/  @!P0 SYNCS.PHASECHK.TRANS64 P0, [R0+URZ], R2 ;  /* 0x00000002000085a7 */ /* 0x000f2400080010ff */
[----:B----4-:R-:W-:Y:S05]  /*b270*/  @!P0 BRA `(.L_x_283) ;  /* 0xfffffffc00f08947 */ /* 0x010fea000383ffff */
[----:B------:R-:W-:Y:S05]  /*b280*/  BRA `(.L_x_284) ;  /* 0xffffffa000247947 */ /* 0x000fea000383ffff */
.L_x_105:
[----:B-1----:R1:W2:Y:S02]  /*b290*/  SYNCS.PHASECHK.TRANS64.TRYWAIT P0, [R0+URZ+0xe0], R2 ;  /* 0x0000e002000075a7 */ /* 0x0022a400080011ff */
[----:B--2---:R-:W-:Y:S05]  /*b2a0*/  @!P0 NANOSLEEP.SYNCS 0x989680 ;  /* 0x009896800000895d */ /* 0x004fea0003900000 */
[----:B------:R-:W2:Y:S02]  /*b2b0*/  @!P0 SYNCS.PHASECHK.TRANS64 P0, [R0+URZ+0xe0], R2 ;  /* 0x0000e002000085a7 */ /* 0x000ea400080010ff */
[----:B--2---:R-:W-:Y:S05]  /*b2c0*/  @!P0 BRA `(.L_x_105) ;  /* 0xfffffffc00f08947 */ /* 0x004fea000383ffff */
[----:B------:R-:W-:Y:S05]  /*b2d0*/  BRA `(.L_x_285) ;  /* 0xffffffa000e07947 */ /* 0x000fea000383ffff */
.L_x_119:
[----:B-1----:R1:W2:Y:S02]  /*b2e0*/  SYNCS.PHASECHK.TRANS64.TRYWAIT P0, [R2+URZ+0xa0], R0 ;  /* 0x0000a000020075a7 */ /* 0x0022a400080011ff */
[----:B--2---:R-:W-:Y:S05]  /*b2f0*/  @!P0 NANOSLEEP.SYNCS 0x989680 ;  /* 0x009896800000895d */ /* 0x004fea0003900000 */
[----:B------:R-:W2:Y:S02]  /*b300*/  @!P0 SYNCS.PHASECHK.TRANS64 P0, [R2+URZ+0xa0], R0 ;  /* 0x0000a000020085a7 */ /* 0x000ea400080010ff */
[----:B--2---:R-:W-:Y:S05]  /*b310*/  @!P0 BRA `(.L_x_119) ;  /* 0xfffffffc00f08947 */ /* 0x004fea000383ffff */
[----:B------:R-:W-:Y:S05]  /*b320*/  BRA `(.L_x_118) ;  /* 0xffffffb0005c7947 */ /* 0x000fea000383ffff */
.L_x_122:
[----:B--2---:R2:W1:Y:S02]  /*b330*/  SYNCS.PHASECHK.TRANS64.TRYWAIT P0, [R131+URZ+0x100], R0 ;  /* 0x00010000830075a7 */ /* 0x00446400080011ff */
[----:B-1----:R-:W-:Y:S05]  /*b340*/  @!P0 NANOSLEEP.SYNCS 0x989680 ;  /* 0x009896800000895d */ /* 0x002fea0003900000 */
[----:B------:R-:W1:Y:S02]  /*b350*/  @!P0 SYNCS.PHASECHK.TRANS64 P0, [R131+URZ+0x100], R0 ;  /* 0x00010000830085a7 */ /* 0x000e6400080010ff */
[----:B-1----:R-:W-:Y:S05]  /*b360*/  @!P0 BRA `(.L_x_122) ;  /* 0xfffffffc00f08947 */ /* 0x002fea000383ffff */
[----:B------:R-:W-:Y:S05]  /*b370*/  BRA `(.L_x_121) ;  /* 0xffffffb000b87947 */ /* 0x000fea000383ffff */
        .weak           $__internal_0_$__cuda_sm10x_tcgen05_guardrail_trap_col_being_dealloced_not_returned_by_alloc
        .type           $__internal_0_$__cuda_sm10x_tcgen05_guardrail_trap_col_being_dealloced_not_returned_by_alloc,@function
        .size           $__internal_0_$__cuda_sm10x_tcgen05_guardrail_trap_col_being_dealloced_not_returned_by_alloc,($__internal_1_$__cuda_sm10x_tcgen05_guardrail_trap_phase_invalid_during_alloc - $__internal_0_$__cuda_sm10x_tcgen05_guardrail_trap_col_being_dealloced_not_returned_by_alloc)
$__internal_0_$__cuda_sm10x_tcgen05_guardrail_trap_col_being_dealloced_not_returned_by_alloc:
[----:B------:R-:W-:Y:S05]  /*b380*/  BPT.TRAP 0x1 ;  /* 0x000000040000795c */ /* 0x000fea0000300000 */
[----:B------:R-:W-:-:S04]  /*b390*/  HFMA2 R3, -RZ, RZ, 0, 0 ;  /* 0x00000000ff037431 */ /* 0x000fc800000001ff */
[----:B------:R-:W-:Y:S05]  /*b3a0*/  RET.REL.NODEC R2 `(_ZN7cutlass13device_kernelINS_4gemm6kernel13GemmUniversalIN4cute5tupleIJiiiiEEENS1_10collective13CollectiveMmaINS1_35MainloopSm100TmaUmmaWarpSpecializedILi10ELi2ELi4ENS5_IJNS4_1CILi2EEENSA_ILi1EEESC_EEEEENS5_IJNSA_ILi256EEENSA_ILi64EEESG_EEENS_10bfloat16_tENS5_IJlSC_lEEESI_SJ_NS4_8TiledMMAINS4_8MMA_AtomIJNS4_26SM100_MMA_F16BF16_2x1SM_SSISI_SI_fLi256ELi64ELNS4_4UMMA5MajorE0ELSO_0ELNSN_7ScaleInE0ELSP_0EEEEEENS4_6LayoutINS5_IJSC_SC_SC_EEENS5_IJNSA_ILi0EEESU_SU_EEEEENS5_IJNS4_10UnderscoreESX_SX_EEEEENS4_18SM100_TMA_2SM_LOADENS4_14ComposedLayoutINS4_7SwizzleILi3ELi4ELi3EEENS4_18smem_ptr_flag_bitsILi16EEENSS_INS5_IJNSA_ILi8EEESG_EEENS5_IJSG_SC_EEEEEEEvNS4_8identityES10_S1A_vS1B_EENS_8epilogue10collective18CollectiveEpilogueINS1D_23Sm100TmaWarpSpecializedILi3ELi2ELi32ELb1ELb0EEEJNS5_IJNSA_ILi128EEESG_SG_EEENS5_IJNSS_IS1I_SC_EENSS_INSA_ILi32EEESC_EEEEESI_SJ_SI_SJ_NS1D_6fusion15FusionCallbacksIS1H_NS1O_13LinCombEltActINS1D_6thread7SigmoidESI_fSI_fLNS_15FloatRoundStyleE2EEES1J_S1N_JEEENS4_5SM1004TMEM4LOAD26SM100_TMEM_LOAD_32dp32b32xENS4_13SM90_TMA_LOADENS11_INS12_ILi2ELi4ELi3EEES15_NSS_INS5_IJS16_S1L_EEENS5_IJS1L_SC_EEEEEEENS4_39AutoVectorizingCopyWithAssumedAlignmentILi128EEENS4_14SM90_TMA_STOREES25_S27_S27_EEEvvEEEEvNT_6ParamsE) ;  /* 0xffffff4c02147950 */ /* 0x000fea0003c3ffff */
        .weak           $__internal_1_$__cuda_sm10x_tcgen05_guardrail_trap_phase_invalid_during_alloc
        .type           $__internal_1_$__cuda_sm10x_tcgen05_guardrail_trap_phase_invalid_during_alloc,@function
        .size           $__internal_1_$__cuda_sm10x_tcgen05_guardrail_trap_phase_invalid_during_alloc,($__internal_2_$__cuda_sm10x_tcgen05_guardrail_trap_unallocated_columns_being_dealloced - $__internal_1_$__cuda_sm10x_tcgen05_guardrail_trap_phase_invalid_during_alloc)
$__internal_1_$__cuda_sm10x_tcgen05_guardrail_trap_phase_invalid_during_alloc:
[----:B------:R-:W-:Y:S05]  /*b3b0*/  BPT.TRAP 0x1 ;  /* 0x000000040000795c */ /* 0x000fea0000300000 */
[----:B------:R-:W-:-:S04]  /*b3c0*/  MOV R3, 0x0 ;  /* 0x0000000000037802 */ /* 0x000fc80000000f00 */
[----:B------:R-:W-:Y:S05]  /*b3d0*/  RET.REL.NODEC R2 `(_ZN7cutlass13device_kernelINS_4gemm6kernel13GemmUniversalIN4cute5tupleIJiiiiEEENS1_10collective13CollectiveMmaINS1_35MainloopSm100TmaUmmaWarpSpecializedILi10ELi2ELi4ENS5_IJNS4_1CILi2EEENSA_ILi1EEESC_EEEEENS5_IJNSA_ILi256EEENSA_ILi64EEESG_EEENS_10bfloat16_tENS5_IJlSC_lEEESI_SJ_NS4_8TiledMMAINS4_8MMA_AtomIJNS4_26SM100_MMA_F16BF16_2x1SM_SSISI_SI_fLi256ELi64ELNS4_4UMMA5MajorE0ELSO_0ELNSN_7ScaleInE0ELSP_0EEEEEENS4_6LayoutINS5_IJSC_SC_SC_EEENS5_IJNSA_ILi0EEESU_SU_EEEEENS5_IJNS4_10UnderscoreESX_SX_EEEEENS4_18SM100_TMA_2SM_LOADENS4_14ComposedLayoutINS4_7SwizzleILi3ELi4ELi3EEENS4_18smem_ptr_flag_bitsILi16EEENSS_INS5_IJNSA_ILi8EEESG_EEENS5_IJSG_SC_EEEEEEEvNS4_8identityES10_S1A_vS1B_EENS_8epilogue10collective18CollectiveEpilogueINS1D_23Sm100TmaWarpSpecializedILi3ELi2ELi32ELb1ELb0EEEJNS5_IJNSA_ILi128EEESG_SG_EEENS5_IJNSS_IS1I_SC_EENSS_INSA_ILi32EEESC_EEEEESI_SJ_SI_SJ_NS1D_6fusion15FusionCallbacksIS1H_NS1O_13LinCombEltActINS1D_6thread7SigmoidESI_fSI_fLNS_15FloatRoundStyleE2EEES1J_S1N_JEEENS4_5SM1004TMEM4LOAD26SM100_TMEM_LOAD_32dp32b32xENS4_13SM90_TMA_LOADENS11_INS12_ILi2ELi4ELi3EEES15_NSS_INS5_IJS16_S1L_EEENS5_IJS1L_SC_EEEEEEENS4_39AutoVectorizingCopyWithAssumedAlignmentILi128EEENS4_14SM90_TMA_STOREES25_S27_S27_EEEvvEEEEvNT_6ParamsE) ;  /* 0xffffff4c02087950 */ /* 0x000fea0003c3ffff */
        .weak           $__internal_2_$__cuda_sm10x_tcgen05_guardrail_trap_unallocated_columns_being_dealloced
        .type           $__internal_2_$__cuda_sm10x_tcgen05_guardrail_trap_unallocated_columns_being_dealloced,@function
        .size           $__internal_2_$__cuda_sm10x_tcgen05_guardrail_trap_unallocated_columns_being_dealloced,($__internal_3_$__cuda_sm20_rcp_rn_f32_slowpath - $__internal_2_$__cuda_sm10x_tcgen05_guardrail_trap_unallocated_columns_being_dealloced)
$__internal_2_$__cuda_sm10x_tcgen05_guardrail_trap_unallocated_columns_being_dealloced:
[----:B------:R-:W-:Y:S05]  /*b3e0*/  BPT.TRAP 0x1 ;  /* 0x000000040000795c */ /* 0x000fea0000300000 */
[----:B------:R-:W-:-:S04]  /*b3f0*/  HFMA2 R3, -RZ, RZ, 0, 0 ;  /* 0x00000000ff037431 */ /* 0x000fc800000001ff */
[----:B------:R-:W-:Y:S05]  /*b400*/  RET.REL.NODEC R2 `(_ZN7cutlass13device_kernelINS_4gemm6kernel13GemmUniversalIN4cute5tupleIJiiiiEEENS1_10collective13CollectiveMmaINS1_35MainloopSm100TmaUmmaWarpSpecializedILi10ELi2ELi4ENS5_IJNS4_1CILi2EEENSA_ILi1EEESC_EEEEENS5_IJNSA_ILi256EEENSA_ILi64EEESG_EEENS_10bfloat16_tENS5_IJlSC_lEEESI_SJ_NS4_8TiledMMAINS4_8MMA_AtomIJNS4_26SM100_MMA_F16BF16_2x1SM_SSISI_SI_fLi256ELi64ELNS4_4UMMA5MajorE0ELSO_0ELNSN_7ScaleInE0ELSP_0EEEEEENS4_6LayoutINS5_IJSC_SC_SC_EEENS5_IJNSA_ILi0EEESU_SU_EEEEENS5_IJNS4_10UnderscoreESX_SX_EEEEENS4_18SM100_TMA_2SM_LOADENS4_14ComposedLayoutINS4_7SwizzleILi3ELi4ELi3EEENS4_18smem_ptr_flag_bitsILi16EEENSS_INS5_IJNSA_ILi8EEESG_EEENS5_IJSG_SC_EEEEEEEvNS4_8identityES10_S1A_vS1B_EENS_8epilogue10collective18CollectiveEpilogueINS1D_23Sm100TmaWarpSpecializedILi3ELi2ELi32ELb1ELb0EEEJNS5_IJNSA_ILi128EEESG_SG_EEENS5_IJNSS_IS1I_SC_EENSS_INSA_ILi32EEESC_EEEEESI_SJ_SI_SJ_NS1D_6fusion15FusionCallbacksIS1H_NS1O_13LinCombEltActINS1D_6thread7SigmoidESI_fSI_fLNS_15FloatRoundStyleE2EEES1J_S1N_JEEENS4_5SM1004TMEM4LOAD26SM100_TMEM_LOAD_32dp32b32xENS4_13SM90_TMA_LOADENS11_INS12_ILi2ELi4ELi3EEES15_NSS_INS5_IJS16_S1L_EEENS5_IJS1L_SC_EEEEEEENS4_39AutoVectorizingCopyWithAssumedAlignmentILi128EEENS4_14SM90_TMA_STOREES25_S27_S27_EEEvvEEEEvNT_6ParamsE) ;  /* 0xffffff4802fc7950 */ /* 0x000fea0003c3ffff */
        .weak           $__internal_3_$__cuda_sm20_rcp_rn_f32_slowpath
        .type           $__internal_3_$__cuda_sm20_rcp_rn_f32_slowpath,@function
        .size           $__internal_3_$__cuda_sm20_rcp_rn_f32_slowpath,(.L_x_291 - $__internal_3_$__cuda_sm20_rcp_rn_f32_slowpath)
$__internal_3_$__cuda_sm20_rcp_rn_f32_slowpath:
[----:B------:R-:W-:Y:S01]  /*b410*/  IMAD.SHL.U32 R53, R56, 0x2, RZ ;  /* 0x0000000238357824 */ /* 0x000fe200078e00ff */
[----:B------:R-:W-:Y:S04]  /*b420*/  BSSY.RECONVERGENT B0, `(.L_x_286) ;  /* 0x0000030000007945 */ /* 0x000fe80003800200 */
[----:B------:R-:W-:-:S04]  /*b430*/  SHF.R.U32.HI R53, RZ, 0x18, R53 ;  /* 0x00000018ff357819 */ /* 0x000fc80000011635 */
[----:B------:R-:W-:-:S13]  /*b440*/  ISETP.NE.U32.AND P0, PT, R53, RZ, PT ;  /* 0x000000ff3500720c */ /* 0x000fda0003f05070 */
[----:B------:R-:W-:Y:S05]  /*b450*/  @P0 BRA `(.L_x_287) ;  /* 0x0000000000280947 */ /* 0x000fea0003800000 */
[----:B------:R-:W-:-:S04]  /*b460*/  SHF.L.U32 R32, R56, 0x1, RZ ;  /* 0x0000000138207819 */ /* 0x000fc800000006ff */
[----:B------:R-:W-:-:S13]  /*b470*/  ISETP.NE.AND P0, PT, R32, RZ, PT ;  /* 0x000000ff2000720c */ /* 0x000fda0003f05270 */
[----:B------:R-:W-:Y:S01]  /*b480*/  @P0 FFMA R53, R56, 1.84467440737095516160e+19, RZ ;  /* 0x5f80000038350823 */ /* 0x000fe200000000ff */
[----:B------:R-:W-:Y:S08]  /*b490*/  @!P0 MUFU.RCP R54, R56 ;  /* 0x0000003800368308 */ /* 0x000ff00000001000 */
[----:B------:R-:W1:Y:S02]  /*b4a0*/  @P0 MUFU.RCP R32, R53 ;  /* 0x0000003500200308 */ /* 0x000e640000001000 */
[----:B-1----:R-:W-:-:S04]  /*b4b0*/  @P0 FFMA R53, R53, R32, -1 ;  /* 0xbf80000035350423 */ /* 0x002fc80000000020 */
[----:B------:R-:W-:-:S04]  /*b4c0*/  @P0 FADD.FTZ R53, -R53, -RZ ;  /* 0x800000ff35350221 */ /* 0x000fc80000010100 */
[----:B------:R-:W-:-:S04]  /*b4d0*/  @P0 FFMA R53, R32, R53, R32 ;  /* 0x0000003520350223 */ /* 0x000fc80000000020 */
[----:B------:R-:W-:Y:S01]  /*b4e0*/  @P0 FFMA R54, R53, 1.84467440737095516160e+19, RZ ;  /* 0x5f80000035360823 */ /* 0x000fe200000000ff */
[----:B------:R-:W-:Y:S05]  /*b4f0*/  BRA `(.L_x_288) ;  /* 0x0000000000887947 */ /* 0x000fea0003800000 */
.L_x_287:
[----:B------:R-:W-:-:S04]  /*b500*/  IADD3 R32, PT, PT, R53, -0xfd, RZ ;  /* 0xffffff0335207810 */ /* 0x000fc80007ffe0ff */
[----:B------:R-:W-:-:S13]  /*b510*/  ISETP.GT.U32.AND P0, PT, R32, 0x1, PT ;  /* 0x000000012000780c */ /* 0x000fda0003f04070 */
[----:B------:R-:W-:Y:S05]  /*b520*/  @P0 BRA `(.L_x_289) ;  /* 0x0000000000780947 */ /* 0x000fea0003800000 */
[----:B------:R-:W-:Y:S01]  /*b530*/  LOP3.LUT R57, R56, 0x7fffff, RZ, 0xc0, !PT ;  /* 0x007fffff38397812 */ /* 0x000fe200078ec0ff */
[----:B------:R-:W-:Y:S02]  /*b540*/  IMAD.MOV.U32 R54, RZ, RZ, 0x3 ;  /* 0x00000003ff367424 */ /* 0x000fe400078e00ff */
[----:B------:R-:W-:Y:S01]  /*b550*/  VIADD R53, R53, 0xffffff04 ;  /* 0xffffff0435357836 */ /* 0x000fe20000000000 */
[----:B------:R-:W-:Y:S02]  /*b560*/  LOP3.LUT R57, R57, 0x3f800000, RZ, 0xfc, !PT ;  /* 0x3f80000039397812 */ /* 0x000fe400078efcff */
[----:B------:R-:W-:Y:S02]  /*b570*/  SHF.L.U32 R54, R54, R32, RZ ;  /* 0x0000002036367219 */ /* 0x000fe400000006ff */
[----:B------:R-:W1:Y:S02]  /*b580*/  MUFU.RCP R58, R57 ;  /* 0x00000039003a7308 */ /* 0x000e640000001000 */
[----:B-1----:R-:W-:-:S04]  /*b590*/  FFMA R57, R57, R58, -1 ;  /* 0xbf80000039397423 */ /* 0x002fc8000000003a */
[----:B------:R-:W-:-:S04]  /*b5a0*/  FADD.FTZ R57, -R57, -RZ ;  /* 0x800000ff39397221 */ /* 0x000fc80000010100 */
[CCC-:B------:R-:W-:Y:S01]  /*b5b0*/  FFMA.RM R59, R58.reuse, R57.reuse, R58.reuse ;  /* 0x000000393a3b7223 */ /* 0x1c0fe2000000403a */
[----:B------:R-:W-:-:S04]  /*b5c0*/  FFMA.RP R57, R58, R57, R58 ;  /* 0x000000393a397223 */ /* 0x000fc8000000803a */
[C---:B------:R-:W-:Y:S02]  /*b5d0*/  LOP3.LUT R58, R59.reuse, 0x7fffff, RZ, 0xc0, !PT ;  /* 0x007fffff3b3a7812 */ /* 0x040fe400078ec0ff */
[----:B------:R-:W-:Y:S02]  /*b5e0*/  FSETP.NEU.FTZ.AND P0, PT, R59, R57, PT ;  /* 0x000000393b00720b */ /* 0x000fe40003f1d000 */
[----:B------:R-:W-:Y:S02]  /*b5f0*/  LOP3.LUT R58, R58, 0x800000, RZ, 0xfc, !PT ;  /* 0x008000003a3a7812 */ /* 0x000fe400078efcff */
[----:B------:R-:W-:Y:S02]  /*b600*/  SEL R57, RZ, 0xffffffff, !P0 ;  /* 0xffffffffff397807 */ /* 0x000fe40004000000 */
[----:B------:R-:W-:Y:S02]  /*b610*/  LOP3.LUT R54, R54, R58, RZ, 0xc0, !PT ;  /* 0x0000003a36367212 */ /* 0x000fe400078ec0ff */
[----:B------:R-:W-:Y:S01]  /*b620*/  SHF.R.U32.HI R53, RZ, R53, R58 ;  /* 0x00000035ff357219 */ /* 0x000fe2000001163a */
[----:B------:R-:W-:Y:S01]  /*b630*/  IMAD.MOV R57, RZ, RZ, -R57 ;  /* 0x000000ffff397224 */ /* 0x000fe200078e0a39 */
[----:B------:R-:W-:-:S04]  /*b640*/  SHF.R.U32.HI R54, RZ, R32, R54 ;  /* 0x00000020ff367219 */ /* 0x000fc80000011636 */
[----:B------:R-:W-:Y:S02]  /*b650*/  LOP3.LUT P1, RZ, R57, R32, R58, 0xf8, !PT ;  /* 0x0000002039ff7212 */ /* 0x000fe4000782f83a */
[C---:B------:R-:W-:Y:S02]  /*b660*/  LOP3.LUT P2, RZ, R54.reuse, 0x1, RZ, 0xc0, !PT ;  /* 0x0000000136ff7812 */ /* 0x040fe4000784c0ff */
[----:B------:R-:W-:-:S04]  /*b670*/  LOP3.LUT P0, RZ, R54, 0x2, RZ, 0xc0, !PT ;  /* 0x0000000236ff7812 */ /* 0x000fc8000780c0ff */
[----:B------:R-:W-:-:S04]  /*b680*/  PLOP3.LUT P0, PT, P2, P1, P0, 0xe0, 0x0 ;  /* 0x000000000000781c */ /* 0x000fc80001703c00 */
[----:B------:R-:W-:-:S05]  /*b690*/  SEL R32, RZ, 0x1, !P0 ;  /* 0x00000001ff207807 */ /* 0x000fca0004000000 */
[----:B------:R-:W-:-:S05]  /*b6a0*/  IMAD.MOV R32, RZ, RZ, -R32 ;  /* 0x000000ffff207224 */ /* 0x000fca00078e0a20 */
[----:B------:R-:W-:-:S13]  /*b6b0*/  ISETP.GE.AND P0, PT, R32, RZ, PT ;  /* 0x000000ff2000720c */ /* 0x000fda0003f06270 */
[----:B------:R-:W-:Y:S01]  /*b6c0*/  @!P0 VIADD R53, R53, 0x1 ;  /* 0x0000000135358836 */ /* 0x000fe20000000000 */
[----:B------:R-:W-:-:S13]  /*b6d0*/  LOP3.LUT P0, RZ, R56, 0x7fffff, RZ, 0xc0, !PT ;  /* 0x007fffff38ff7812 */ /* 0x000fda000780c0ff */
[----:B------:R-:W-:-:S05]  /*b6e0*/  @!P0 IMAD.SHL.U32 R53, R53, 0x2, RZ ;  /* 0x0000000235358824 */ /* 0x000fca00078e00ff */
[----:B------:R-:W-:Y:S01]  /*b6f0*/  LOP3.LUT R54, R53, 0x80000000, R56, 0xf8, !PT ;  /* 0x8000000035367812 */ /* 0x000fe200078ef838 */
[----:B------:R-:W-:Y:S05]  /*b700*/  BRA `(.L_x_288) ;  /* 0x0000000000047947 */ /* 0x000fea0003800000 */
.L_x_289:
[----:B------:R1:W2:Y:S02]  /*b710*/  MUFU.RCP R54, R56 ;  /* 0x0000003800367308 */ /* 0x0002a40000001000 */
.L_x_288:
[----:B------:R-:W-:Y:S05]  /*b720*/  BSYNC.RECONVERGENT B0 ;  /* 0x0000000000007941 */ /* 0x000fea0003800200 */
.L_x_286:
[----:B--2---:R-:W-:Y:S02]  /*b730*/  MOV R32, R54 ;  /* 0x0000003600207202 */ /* 0x004fe40000000f00 */
[----:B------:R-:W-:Y:S01]  /*b740*/  MOV R54, R55 ;  /* 0x0000003700367202 */ /* 0x000fe20000000f00 */
[----:B------:R-:W-:-:S04]  /*b750*/  HFMA2 R55, -RZ, RZ, 0, 0 ;  /* 0x00000000ff377431 */ /* 0x000fc800000001ff */
[----:B-1----:R-:W-:Y:S05]  /*b760*/  RET.REL.NODEC R54 `(_ZN7cutlass13device_kernelINS_4gemm6kernel13GemmUniversalIN4cute5tupleIJiiiiEEENS1_10collective13CollectiveMmaINS1_35MainloopSm100TmaUmmaWarpSpecializedILi10ELi2ELi4ENS5_IJNS4_1CILi2EEENSA_ILi1EEESC_EEEEENS5_IJNSA_ILi256EEENSA_ILi64EEESG_EEENS_10bfloat16_tENS5_IJlSC_lEEESI_SJ_NS4_8TiledMMAINS4_8MMA_AtomIJNS4_26SM100_MMA_F16BF16_2x1SM_SSISI_SI_fLi256ELi64ELNS4_4UMMA5MajorE0ELSO_0ELNSN_7ScaleInE0ELSP_0EEEEEENS4_6LayoutINS5_IJSC_SC_SC_EEENS5_IJNSA_ILi0EEESU_SU_EEEEENS5_IJNS4_10UnderscoreESX_SX_EEEEENS4_18SM100_TMA_2SM_LOADENS4_14ComposedLayoutINS4_7SwizzleILi3ELi4ELi3EEENS4_18smem_ptr_flag_bitsILi16EEENSS_INS5_IJNSA_ILi8EEESG_EEENS5_IJSG_SC_EEEEEEEvNS4_8identityES10_S1A_vS1B_EENS_8epilogue10collective18CollectiveEpilogueINS1D_23Sm100TmaWarpSpecializedILi3ELi2ELi32ELb1ELb0EEEJNS5_IJNSA_ILi128EEESG_SG_EEENS5_IJNSS_IS1I_SC_EENSS_INSA_ILi32EEESC_EEEEESI_SJ_SI_SJ_NS1D_6fusion15FusionCallbacksIS1H_NS1O_13LinCombEltActINS1D_6thread7SigmoidESI_fSI_fLNS_15FloatRoundStyleE2EEES1J_S1N_JEEENS4_5SM1004TMEM4LOAD26SM100_TMEM_LOAD_32dp32b32xENS4_13SM90_TMA_LOADENS11_INS12_ILi2ELi4ELi3EEES15_NSS_INS5_IJS16_S1L_EEENS5_IJS1L_SC_EEEEEEENS4_39AutoVectorizingCopyWithAssumedAlignmentILi128EEENS4_14SM90_TMA_STOREES25_S27_S27_EEEvvEEEEvNT_6ParamsE) ;  /* 0xffffff4836247950 */ /* 0x002fea0003c3ffff */
.L_x_290:
[----:B------:R-:W-:-:S00]  /*b770*/  BRA `(.L_x_290) ;  /* 0xfffffffc00fc7947 */ /* 0x000fc0000383ffff */
[----:B------:R-:W-:-:S00]  /*b780*/  NOP ;  /* 0x0000000000007918 */ /* 0x000fc00000000000 */
[----:B------:R-:W-:-:S00]  /*b790*/  NOP ;  /* 0x0000000000007918 */ /* 0x000fc00000000000 */
[----:B------:R-:W-:-:S00]  /*b7a0*/  NOP ;  /* 0x0000000000007918 */ /* 0x000fc00000000000 */
[----:B------:R-:W-:-:S00]  /*b7b0*/  NOP ;  /* 0x0000000000007918 */ /* 0x000fc00000000000 */
[----:B------:R-:W-:-:S00]  /*b7c0*/  NOP ;  /* 0x0000000000007918 */ /* 0x000fc00000000000 */
[----:B------:R-:W-:-:S00]  /*b7d0*/  NOP ;  /* 0x0000000000007918 */ /* 0x000fc00000000000 */
[----:B------:R-:W-:-:S00]  /*b7e0*/  NOP ;  /* 0x0000000000007918 */ /* 0x000fc00000000000 */
[----:B------:R-:W-:-:S00]  /*b7f0*/  NOP ;  /* 0x0000000000007918 */ /* 0x000fc00000000000 */
.L_x_291:


//--------------------- .nv.global.init           --------------------------
	.section	.nv.global.init,"aw",@progbits
.nv.global.init:
	.type		$str$27,@object
	.size		$str$27,($str$28 - $str$27)
$str$27:
        /*0000*/ 	.byte	0x28, 0x61, 0x64, 0x64, 0x72, 0x65, 0x73, 0x73, 0x20, 0x26, 0x20, 0x6d, 0x61, 0x73, 0x6b, 0x29
        /*0010*/ 	.byte	0x20, 0x3d, 0x3d, 0x20, 0x30, 0x00
	.type		$str$28,@object
	.size		$str$28,($str$26 - $str$28)
$str$28:
        /*0016*/ 	.byte	0x2f, 0x74, 0x6d, 0x70, 0x2f, 0x63, 0x75, 0x74, 0x6c, 0x61, 0x73, 0x73, 0x5f, 0x73, 0x77, 0x65
        /*0026*/ 	.byte	0x65, 0x70, 0x5f, 0x73, 0x72, 0x63, 0x2f, 0x69, 0x6e, 0x63, 0x6c, 0x75, 0x64, 0x65, 0x2f, 0x63
        /*0036*/ 	.byte	0x75, 0x74, 0x65, 0x2f, 0x70, 0x6f, 0x69, 0x6e, 0x74, 0x65, 0x72, 0x5f, 0x66, 0x6c, 0x61, 0x67
        /*0046*/ 	.byte	0x67, 0x65, 0x64, 0x2e, 0x68, 0x70, 0x70, 0x00
	.type		$str$26,@object
	.size		$str$26,($str$25 - $str$26)
$str$26:
        /*004e*/ 	.byte	0x2f, 0x74, 0x6d, 0x70, 0x2f, 0x63, 0x75, 0x74, 0x6c, 0x61, 0x73, 0x73, 0x5f, 0x73, 0x77, 0x65
        /*005e*/ 	.byte	0x65, 0x70, 0x5f, 0x73, 0x72, 0x63, 0x2f, 0x69, 0x6e, 0x63, 0x6c, 0x75, 0x64, 0x65, 0x2f, 0x63
        /*006e*/ 	.byte	0x75, 0x74, 0x65, 0x2f, 0x61, 0x74, 0x6f, 0x6d, 0x2f, 0x63, 0x6f, 0x70, 0x79, 0x5f, 0x74, 0x72
        /*007e*/ 	.byte	0x61, 0x69, 0x74, 0x73, 0x5f, 0x73, 0x6d, 0x31, 0x30, 0x30, 0x2e, 0x68, 0x70, 0x70, 0x00
	.type		$str$25,@object
	.size		$str$25,(__unnamed_1 - $str$25)
$str$25:
        /*008d*/ 	.byte	0x28, 0x28, 0x75, 0x69, 0x6e, 0x74, 0x33, 0x32, 0x5f, 0x74, 0x28, 0x74, 0x68, 0x72, 0x65, 0x61
        /*009d*/ 	.byte	0x64, 0x49, 0x64, 0x78, 0x2e, 0x78, 0x29, 0x20, 0x2f, 0x20, 0x33, 0x32, 0x29, 0x20, 0x25, 0x20
        /*00ad*/ 	.byte	0x34, 0x29, 0x20, 0x3d, 0x3d, 0x20, 0x28, 0x28, 0x28, 0x74, 0x6d, 0x65, 0x6d, 0x5f, 0x61, 0x64
        /*00bd*/ 	.byte	0x64, 0x72, 0x20, 0x3e, 0x3e, 0x20, 0x31, 0x36, 0x29, 0x20, 0x2f, 0x20, 0x33, 0x32, 0x29, 0x20
        /*00cd*/ 	.byte	0x25, 0x20, 0x34, 0x29, 0x00
	.type		__unnamed_1,@object
	.size		__unnamed_1,(__unnamed_2 - __unnamed_1)
__unnamed_1:
        /*00d2*/ 	.byte	0x61, 0x75, 0x74, 0x6f, 0x20, 0x63, 0x75, 0x74, 0x65, 0x3a, 0x3a, 0x61, 0x73, 0x5f, 0x70, 0x6f
        /* <DEDUP_REMOVED lines=24> */
        /*0262*/ 	.byte	0x34, 0x30, 0x39, 0x36, 0x3e, 0x3e, 0x3e, 0x3e, 0x5d, 0x00
	.type		__unnamed_2,@object
	.size		__unnamed_2,(.L_2 - __unnamed_2)
__unnamed_2:
        /* <DEDUP_REMOVED lines=42> */
        /*050c*/ 	.byte	0x3e, 0x3e, 0x5d, 0x00
.L_2:


//--------------------- .nv.shared._ZN7cutlass13device_kernelINS_4gemm6kernel13GemmUniversalIN4cute5tupleIJiiiiEEENS1_10collective13CollectiveMmaINS1_35MainloopSm100TmaUmmaWarpSpecializedILi10ELi2ELi4ENS5_IJNS4_1CILi2EEENSA_ILi1EEESC_EEEEENS5_IJNSA_ILi256EEENSA_ILi64EEESG_EEENS_10bfloat16_tENS5_IJlSC_lEEESI_SJ_NS4_8TiledMMAINS4_8MMA_AtomIJNS4_26SM100_MMA_F16BF16_2x1SM_SSISI_SI_fLi256ELi64ELNS4_4UMMA5MajorE0ELSO_0ELNSN_7ScaleInE0ELSP_0EEEEEENS4_6LayoutINS5_IJSC_SC_SC_EEENS5_IJNSA_ILi0EEESU_SU_EEEEENS5_IJNS4_10UnderscoreESX_SX_EEEEENS4_18SM100_TMA_2SM_LOADENS4_14ComposedLayoutINS4_7SwizzleILi3ELi4ELi3EEENS4_18smem_ptr_flag_bitsILi16EEENSS_INS5_IJNSA_ILi8EEESG_EEENS5_IJSG_SC_EEEEEEEvNS4_8identityES10_S1A_vS1B_EENS_8epilogue10collective18CollectiveEpilogueINS1D_23Sm100TmaWarpSpecializedILi3ELi2ELi32ELb1ELb0EEEJNS5_IJNSA_ILi128EEESG_SG_EEENS5_IJNSS_IS1I_SC_EENSS_INSA_ILi32EEESC_EEEEESI_SJ_SI_SJ_NS1D_6fusion15FusionCallbacksIS1H_NS1O_13LinCombEltActINS1D_6thread7SigmoidESI_fSI_fLNS_15FloatRoundStyleE2EEES1J_S1N_JEEENS4_5SM1004TMEM4LOAD26SM100_TMEM_LOAD_32dp32b32xENS4_13SM90_TMA_LOADENS11_INS12_ILi2ELi4ELi3EEES15_NSS_INS5_IJS16_S1L_EEENS5_IJS1L_SC_EEEEEEENS4_39AutoVectorizingCopyWithAssumedAlignmentILi128EEENS4_14SM90_TMA_STOREES25_S27_S27_EEEvvEEEEvNT_6ParamsE --------------------------
	.section	.nv.shared._ZN7cutlass13device_kernelINS_4gemm6kernel13GemmUniversalIN4cute5tupleIJiiiiEEENS1_10collective13CollectiveMmaINS1_35MainloopSm100TmaUmmaWarpSpecializedILi10ELi2ELi4ENS5_IJNS4_1CILi2EEENSA_ILi1EEESC_EEEEENS5_IJNSA_ILi256EEENSA_ILi64EEESG_EEENS_10bfloat16_tENS5_IJlSC_lEEESI_SJ_NS4_8TiledMMAINS4_8MMA_AtomIJNS4_26SM100_MMA_F16BF16_2x1SM_SSISI_SI_fLi256ELi64ELNS4_4UMMA5MajorE0ELSO_0ELNSN_7ScaleInE0ELSP_0EEEEEENS4_6LayoutINS5_IJSC_SC_SC_EEENS5_IJNSA_ILi0EEESU_SU_EEEEENS5_IJNS4_10UnderscoreESX_SX_EEEEENS4_18SM100_TMA_2SM_LOADENS4_14ComposedLayoutINS4_7SwizzleILi3ELi4ELi3EEENS4_18smem_ptr_flag_bitsILi16EEENSS_INS5_IJNSA_ILi8EEESG_EEENS5_IJSG_SC_EEEEEEEvNS4_8identityES10_S1A_vS1B_EENS_8epilogue10collective18CollectiveEpilogueINS1D_23Sm100TmaWarpSpecializedILi3ELi2ELi32ELb1ELb0EEEJNS5_IJNSA_ILi128EEESG_SG_EEENS5_IJNSS_IS1I_SC_EENSS_INSA_ILi32EEESC_EEEEESI_SJ_SI_SJ_NS1D_6fusion15FusionCallbacksIS1H_NS1O_13LinCombEltActINS1D_6thread7SigmoidESI_fSI_fLNS_15FloatRoundStyleE2EEES1J_S1N_JEEENS4_5SM1004TMEM4LOAD26SM100_TMEM_LOAD_32dp32b32xENS4_13SM90_TMA_LOADENS11_INS12_ILi2ELi4ELi3EEES15_NSS_INS5_IJS16_S1L_EEENS5_IJS1L_SC_EEEEEEENS4_39AutoVectorizingCopyWithAssumedAlignmentILi128EEENS4_14SM90_TMA_STOREES25_S27_S27_EEEvvEEEEvNT_6ParamsE,"aw",@nobits
	.sectionflags	@""
	.align	16
	.zero		1024


//--------------------- .nv.shared.reserved.0     --------------------------
	.section	.nv.shared.reserved.0,"aw",@nobits
	.weak		__nv_reservedSMEM_offset_0_alias
	.size		__nv_reservedSMEM_offset_0_alias, 0, 64
	.other		__nv_reservedSMEM_offset_0_alias,@"STO_CUDA_RESERVED_SHARED STV_DEFAULT"
__nv_reservedSMEM_offset_0_alias:
	.zero		0
.nv.shared.reserved.0:
	.zero		64
	.weak		__nv_reservedSMEM_tcgen05_partition
	.type		__nv_reservedSMEM_tcgen05_partition,@object
	.size		__nv_reservedSMEM_tcgen05_partition,(.L_0 - __nv_reservedSMEM_tcgen05_partition)
__nv_reservedSMEM_tcgen05_partition:
	.zero		32
.L_0:


//--------------------- .nv.global                --------------------------
	.section	.nv.global,"aw",@nobits
.nv.global:
	.type		_ZN39_INTERNAL_646be157_4_k_cu_8aea6b28_29854cute1_E,@object
	.size		_ZN39_INTERNAL_646be157_4_k_cu_8aea6b28_29854cute1_E,(_ZN39_INTERNAL_646be157_4_k_cu_8aea6b28_29854cuda3std3__45__cpo6cbeginE - _ZN39_INTERNAL_646be157_4_k_cu_8aea6b28_29854cute1_E)
_ZN39_INTERNAL_646be157_4_k_cu_8aea6b28_29854cute1_E:
	.zero		1
	.type		_ZN39_INTERNAL_646be157_4_k_cu_8aea6b28_29854cuda3std3__45__cpo6cbeginE,@object
	.size		_ZN39_INTERNAL_646be157_4_k_cu_8aea6b28_29854cuda3std3__45__cpo6cbeginE,(_ZN39_INTERNAL_646be157_4_k_cu_8aea6b28_29854cuda3std3__48in_placeE - _ZN39_INTERNAL_646be157_4_k_cu_8aea6b28_29854cuda3std3__45__cpo6cbeginE)
_ZN39_INTERNAL_646be157_4_k_cu_8aea6b28_29854cuda3std3__45__cpo6cbeginE:
	.zero		1
	.type		_ZN39_INTERNAL_646be157_4_k_cu_8aea6b28_29854cuda3std3__48in_placeE,@object
	.size		_ZN39_INTERNAL_646be157_4_k_cu_8aea6b28_29854cuda3std3__48in_placeE,(_ZN39_INTERNAL_646be157_4_k_cu_8aea6b28_29854cuda3std6ranges3__45__cpo9iter_moveE - _ZN39_INTERNAL_646be157_4_k_cu_8aea6b28_29854cuda3std3__48in_placeE)
_ZN39_INTERNAL_646be157_4_k_cu_8aea6b28_29854cuda3std3__48in_placeE:
	.zero		1
	.type		_ZN39_INTERNAL_646be157_4_k_cu_8aea6b28_29854cuda3std6ranges3__45__cpo9iter_moveE,@object
	.size		_ZN39_INTERNAL_646be157_4_k_cu_8aea6b28_29854cuda3std6ranges3__45__cpo9iter_moveE,(_ZN39_INTERNAL_646be157_4_k_cu_8aea6b28_29854cuda3std3__45__cpo5beginE - _ZN39_INTERNAL_646be157_4_k_cu_8aea6b28_29854cuda3std6ranges3__45__cpo9iter_moveE)
_ZN39_INTERNAL_646be157_4_k_cu_8aea6b28_29854cuda3std6ranges3__45__cpo9iter_moveE:
	.zero		1
	.type		_ZN39_INTERNAL_646be157_4_k_cu_8aea6b28_29854cuda3std3__45__cpo5beginE,@object
	.size		_ZN39_INTERNAL_646be157_4_k_cu_8aea6b28_29854cuda3std3__45__cpo5beginE,(_ZN39_INTERNAL_646be157_4_k_cu_8aea6b28_29854cuda3std3__441_GLOBAL__N__646be157_4_k_cu_8aea6b28_29856ignoreE - _ZN39_INTERNAL_646be157_4_k_cu_8aea6b28_29854cuda3std3__45__cpo5beginE)
_ZN39_INTERNAL_646be157_4_k_cu_8aea6b28_29854cuda3std3__45__cpo5beginE:
	.zero		1
	.type		_ZN39_INTERNAL_646be157_4_k_cu_8aea6b28_29854cuda3std3__441_GLOBAL__N__646be157_4_k_cu_8aea6b28_29856ignoreE,@object
	.size		_ZN39_INTERNAL_646be157_4_k_cu_8aea6b28_29854cuda3std3__441_GLOBAL__N__646be157_4_k_cu_8aea6b28_29856ignoreE,(_ZN39_INTERNAL_646be157_4_k_cu_8aea6b28_29854cute7productE - _ZN39_INTERNAL_646be157_4_k_cu_8aea6b28_29854cuda3std3__441_GLOBAL__N__646be157_4_k_cu_8aea6b28_29856ignoreE)
_ZN39_INTERNAL_646be157_4_k_cu_8aea6b28_29854cuda3std3__441_GLOBAL__N__646be157_4_k_cu_8aea6b28_29856ignoreE:
	.zero		1
	.type		_ZN39_INTERNAL_646be157_4_k_cu_8aea6b28_29854cute7productE,@object
	.size		_ZN39_INTERNAL_646be157_4_k_cu_8aea6b28_29854cute7productE,(_ZN39_INTERNAL_646be157_4_k_cu_8aea6b28_29854cuda3std3__45__cpo3endE - _ZN39_INTERNAL_646be157_4_k_cu_8aea6b28_29854cute7productE)
_ZN39_INTERNAL_646be157_4_k_cu_8aea6b28_29854cute7productE:
	.zero		1
	.type		_ZN39_INTERNAL_646be157_4_k_cu_8aea6b28_29854cuda3std3__45__cpo3endE,@object
	.size		_ZN39_INTERNAL_646be157_4_k_cu_8aea6b28_29854cuda3std3__45__cpo3endE,(_ZN39_INTERNAL_646be157_4_k_cu_8aea6b28_29854cuda3std3__419piecewise_constructE - _ZN39_INTERNAL_646be157_4_k_cu_8aea6b28_29854cuda3std3__45__cpo3endE)
_ZN39_INTERNAL_646be157_4_k_cu_8aea6b28_29854cuda3std3__45__cpo3endE:
	.zero		1
	.type		_ZN39_INTERNAL_646be157_4_k_cu_8aea6b28_29854cuda3std3__419piecewise_constructE,@object
	.size		_ZN39_INTERNAL_646be157_4_k_cu_8aea6b28_29854cuda3std3__419piecewise_constructE,(_ZN39_INTERNAL_646be157_4_k_cu_8aea6b28_29854cuda3std3__45__cpo4cendE - _ZN39_INTERNAL_646be157_4_k_cu_8aea6b28_29854cuda3std3__419piecewise_constructE)
_ZN39_INTERNAL_646be157_4_k_cu_8aea6b28_29854cuda3std3__419piecewise_constructE:
	.zero		1
	.type		_ZN39_INTERNAL_646be157_4_k_cu_8aea6b28_29854cuda3std3__45__cpo4cendE,@object
	.size		_ZN39_INTERNAL_646be157_4_k_cu_8aea6b28_29854cuda3std3__45__cpo4cendE,(_ZN39_INTERNAL_646be157_4_k_cu_8aea6b28_29854cuda3std6ranges3__45__cpo4swapE - _ZN39_INTERNAL_646be157_4_k_cu_8aea6b28_29854cuda3std3__45__cpo4cendE)
_ZN39_INTERNAL_646be157_4_k_cu_8aea6b28_29854cuda3std3__45__cpo4cendE:
	.zero		1
	.type		_ZN39_INTERNAL_646be157_4_k_cu_8aea6b28_29854cuda3std6ranges3__45__cpo4swapE,@object
	.size		_ZN39_INTERNAL_646be157_4_k_cu_8aea6b28_29854cuda3std6ranges3__45__cpo4swapE,(.L_10 - _ZN39_INTERNAL_646be157_4_k_cu_8aea6b28_29854cuda3std6ranges3__45__cpo4swapE)
_ZN39_INTERNAL_646be157_4_k_cu_8aea6b28_29854cuda3std6ranges3__45__cpo4swapE:
	.zero		1
.L_10:


//--------------------- .nv.constant0._ZN7cutlass13device_kernelINS_4gemm6kernel13GemmUniversalIN4cute5tupleIJiiiiEEENS1_10collective13CollectiveMmaINS1_35MainloopSm100TmaUmmaWarpSpecializedILi10ELi2ELi4ENS5_IJNS4_1CILi2EEENSA_ILi1EEESC_EEEEENS5_IJNSA_ILi256EEENSA_ILi64EEESG_EEENS_10bfloat16_tENS5_IJlSC_lEEESI_SJ_NS4_8TiledMMAINS4_8MMA_AtomIJNS4_26SM100_MMA_F16BF16_2x1SM_SSISI_SI_fLi256ELi64ELNS4_4UMMA5MajorE0ELSO_0ELNSN_7ScaleInE0ELSP_0EEEEEENS4_6LayoutINS5_IJSC_SC_SC_EEENS5_IJNSA_ILi0EEESU_SU_EEEEENS5_IJNS4_10UnderscoreESX_SX_EEEEENS4_18SM100_TMA_2SM_LOADENS4_14ComposedLayoutINS4_7SwizzleILi3ELi4ELi3EEENS4_18smem_ptr_flag_bitsILi16EEENSS_INS5_IJNSA_ILi8EEESG_EEENS5_IJSG_SC_EEEEEEEvNS4_8identityES10_S1A_vS1B_EENS_8epilogue10collective18CollectiveEpilogueINS1D_23Sm100TmaWarpSpecializedILi3ELi2ELi32ELb1ELb0EEEJNS5_IJNSA_ILi128EEESG_SG_EEENS5_IJNSS_IS1I_SC_EENSS_INSA_ILi32EEESC_EEEEESI_SJ_SI_SJ_NS1D_6fusion15FusionCallbacksIS1H_NS1O_13LinCombEltActINS1D_6thread7SigmoidESI_fSI_fLNS_15FloatRoundStyleE2EEES1J_S1N_JEEENS4_5SM1004TMEM4LOAD26SM100_TMEM_LOAD_32dp32b32xENS4_13SM90_TMA_LOADENS11_INS12_ILi2ELi4ELi3EEES15_NSS_INS5_IJS16_S1L_EEENS5_IJS1L_SC_EEEEEEENS4_39AutoVectorizingCopyWithAssumedAlignmentILi128EEENS4_14SM90_TMA_STOREES25_S27_S27_EEEvvEEEEvNT_6ParamsE --------------------------
	.section	.nv.constant0._ZN7cutlass13device_kernelINS_4gemm6kernel13GemmUniversalIN4cute5tupleIJiiiiEEENS1_10collective13CollectiveMmaINS1_35MainloopSm100TmaUmmaWarpSpecializedILi10ELi2ELi4ENS5_IJNS4_1CILi2EEENSA_ILi1EEESC_EEEEENS5_IJNSA_ILi256EEENSA_ILi64EEESG_EEENS_10bfloat16_tENS5_IJlSC_lEEESI_SJ_NS4_8TiledMMAINS4_8MMA_AtomIJNS4_26SM100_MMA_F16BF16_2x1SM_SSISI_SI_fLi256ELi64ELNS4_4UMMA5MajorE0ELSO_0ELNSN_7ScaleInE0ELSP_0EEEEEENS4_6LayoutINS5_IJSC_SC_SC_EEENS5_IJNSA_ILi0EEESU_SU_EEEEENS5_IJNS4_10UnderscoreESX_SX_EEEEENS4_18SM100_TMA_2SM_LOADENS4_14ComposedLayoutINS4_7SwizzleILi3ELi4ELi3EEENS4_18smem_ptr_flag_bitsILi16EEENSS_INS5_IJNSA_ILi8EEESG_EEENS5_IJSG_SC_EEEEEEEvNS4_8identityES10_S1A_vS1B_EENS_8epilogue10collective18CollectiveEpilogueINS1D_23Sm100TmaWarpSpecializedILi3ELi2ELi32ELb1ELb0EEEJNS5_IJNSA_ILi128EEESG_SG_EEENS5_IJNSS_IS1I_SC_EENSS_INSA_ILi32EEESC_EEEEESI_SJ_SI_SJ_NS1D_6fusion15FusionCallbacksIS1H_NS1O_13LinCombEltActINS1D_6thread7SigmoidESI_fSI_fLNS_15FloatRoundStyleE2EEES1J_S1N_JEEENS4_5SM1004TMEM4LOAD26SM100_TMEM_LOAD_32dp32b32xENS4_13SM90_TMA_LOADENS11_INS12_ILi2ELi4ELi3EEES15_NSS_INS5_IJS16_S1L_EEENS5_IJS1L_SC_EEEEEEENS4_39AutoVectorizingCopyWithAssumedAlignmentILi128EEENS4_14SM90_TMA_STOREES25_S27_S27_EEEvvEEEEvNT_6ParamsE,"a",@progbits
	.sectionflags	@""
	.align	4
.nv.constant0._ZN7cutlass13device_kernelINS_4gemm6kernel13GemmUniversalIN4cute5tupleIJiiiiEEENS1_10collective13CollectiveMmaINS1_35MainloopSm100TmaUmmaWarpSpecializedILi10ELi2ELi4ENS5_IJNS4_1CILi2EEENSA_ILi1EEESC_EEEEENS5_IJNSA_ILi256EEENSA_ILi64EEESG_EEENS_10bfloat16_tENS5_IJlSC_lEEESI_SJ_NS4_8TiledMMAINS4_8MMA_AtomIJNS4_26SM100_MMA_F16BF16_2x1SM_SSISI_SI_fLi256ELi64ELNS4_4UMMA5MajorE0ELSO_0ELNSN_7ScaleInE0ELSP_0EEEEEENS4_6LayoutINS5_IJSC_SC_SC_EEENS5_IJNSA_ILi0EEESU_SU_EEEEENS5_IJNS4_10UnderscoreESX_SX_EEEEENS4_18SM100_TMA_2SM_LOADENS4_14ComposedLayoutINS4_7SwizzleILi3ELi4ELi3EEENS4_18smem_ptr_flag_bitsILi16EEENSS_INS5_IJNSA_ILi8EEESG_EEENS5_IJSG_SC_EEEEEEEvNS4_8identityES10_S1A_vS1B_EENS_8epilogue10collective18CollectiveEpilogueINS1D_23Sm100TmaWarpSpecializedILi3ELi2ELi32ELb1ELb0EEEJNS5_IJNSA_ILi128EEESG_SG_EEENS5_IJNSS_IS1I_SC_EENSS_INSA_ILi32EEESC_EEEEESI_SJ_SI_SJ_NS1D_6fusion15FusionCallbacksIS1H_NS1O_13LinCombEltActINS1D_6thread7SigmoidESI_fSI_fLNS_15FloatRoundStyleE2EEES1J_S1N_JEEENS4_5SM1004TMEM4LOAD26SM100_TMEM_LOAD_32dp32b32xENS4_13SM90_TMA_LOADENS11_INS12_ILi2ELi4ELi3EEES15_NSS_INS5_IJS16_S1L_EEENS5_IJS1L_SC_EEEEEEENS4_39AutoVectorizingCopyWithAssumedAlignmentILi128EEENS4_14SM90_TMA_STOREES25_S27_S27_EEEvvEEEEvNT_6ParamsE:
	.zero		2944


//--------------------- SYMBOLS --------------------------

	.type		.nv.reservedSmem.offset0,@object
	.size		.nv.reservedSmem.offset0,0x4
	.type		.nv.reservedSmem.cap,@object
	.size		.nv.reservedSmem.cap,0x4
	.type		__assertfail,@function
